	.target	sm_90a

	.elftype	@"ET_EXEC"


//--------------------- .note.nv.tkinfo           --------------------------
	.section	.note.nv.tkinfo,"",@"SHT_NOTE"
	.sectionflags	@"SHF_NOTE_NV_TKINFO"
	.tkinfo
        /*0018*/ 	.word	0x00000002
        /*0030*/ 	.string	""
        /*0030*/ 	.string	"ptxas"
        /*0030*/ 	.string	"Cuda compilation tools, release 13.0, V13.0.88"
        /*0030*/ 	.string	"Build cuda_13.0.r13.0/compiler.36424714_0"
        /*0030*/ 	.string	"-arch sm_90a -m 64 "



//--------------------- .note.nv.cuinfo           --------------------------
	.section	.note.nv.cuinfo,"",@"SHT_NOTE"
	.sectionflags	@"SHF_NOTE_NV_CUINFO"
        /*0018*/ 	.short	0x0002
        /*001a*/ 	.short	0x005a
        /*001c*/ 	.short	0x0082
	.zero		2


//--------------------- .nv.info                  --------------------------
	.section	.nv.info,"",@"SHT_CUDA_INFO"
	.align	4


	//----- nvinfo : EIATTR_REGCOUNT
	.align		4
        /*0000*/ 	.byte	0x04, 0x2f
        /*0002*/ 	.short	(.L_15 - .L_14)
	.align		4
.L_14:
        /*0004*/ 	.word	index@(_ZN7cutlass13device_kernelINS_4gemm6kernel13GemmUniversalIN4cute5tupleIJiiiiEEENS1_10collective13CollectiveMmaINS1_34MainloopSm90TmaGmmaWarpSpecializedILi9ENS5_IJNS4_1CILi1EEESB_SB_EEENS1_32KernelTmaWarpSpecializedPingpongEEENS5_IJNSA_ILi64EEENSA_ILi128EEENSA_ILi32EEEEEEfNS5_IJlSB_lEEEfSJ_NS4_8TiledMMAINS4_8MMA_AtomIJNS4_4SM904GMMA30MMA_64x128x8_F32TF32TF32_SS_TNILNSN_7ScaleInE1ELSP_1EEEEEENS4_6LayoutISC_NS5_IJNSA_ILi0EEEST_ST_EEEEENS5_IJNS4_10UnderscoreESW_SW_EEEEENS4_13SM90_TMA_LOADENS4_14ComposedLayoutINS4_7SwizzleILi3ELi4ELi3EEENS4_18smem_ptr_flag_bitsILi32EEENSS_INS5_IJNSA_ILi8EEESH_EEENS5_IJSH_SB_EEEEEEEvNS4_8identityESZ_S19_vS1A_EENS_8epilogue10collective6detail29Sm90TmaWarpSpecializedAdapterINS1D_15DefaultEpilogueINS_10tfloat32_tESJ_SJ_NS1C_6thread17LinearCombinationIS1H_Li1EffLNS1I_9ScaleType4KindE0ELNS_15FloatRoundStyleE2ES1H_EENS1_15EpilogueDefaultEEEEEvvEEEEvNT_6ParamsE)
        /*0008*/ 	.word	0x000000a8


	//----- nvinfo : EIATTR_FRAME_SIZE
	.align		4
.L_15:
        /*000c*/ 	.byte	0x04, 0x11
        /*000e*/ 	.short	(.L_17 - .L_16)
	.align		4
.L_16:
        /*0010*/ 	.word	index@(_ZN7cutlass13device_kernelINS_4gemm6kernel13GemmUniversalIN4cute5tupleIJiiiiEEENS1_10collective13CollectiveMmaINS1_34MainloopSm90TmaGmmaWarpSpecializedILi9ENS5_IJNS4_1CILi1EEESB_SB_EEENS1_32KernelTmaWarpSpecializedPingpongEEENS5_IJNSA_ILi64EEENSA_ILi128EEENSA_ILi32EEEEEEfNS5_IJlSB_lEEEfSJ_NS4_8TiledMMAINS4_8MMA_AtomIJNS4_4SM904GMMA30MMA_64x128x8_F32TF32TF32_SS_TNILNSN_7ScaleInE1ELSP_1EEEEEENS4_6LayoutISC_NS5_IJNSA_ILi0EEEST_ST_EEEEENS5_IJNS4_10UnderscoreESW_SW_EEEEENS4_13SM90_TMA_LOADENS4_14ComposedLayoutINS4_7SwizzleILi3ELi4ELi3EEENS4_18smem_ptr_flag_bitsILi32EEENSS_INS5_IJNSA_ILi8EEESH_EEENS5_IJSH_SB_EEEEEEEvNS4_8identityESZ_S19_vS1A_EENS_8epilogue10collective6detail29Sm90TmaWarpSpecializedAdapterINS1D_15DefaultEpilogueINS_10tfloat32_tESJ_SJ_NS1C_6thread17LinearCombinationIS1H_Li1EffLNS1I_9ScaleType4KindE0ELNS_15FloatRoundStyleE2ES1H_EENS1_15EpilogueDefaultEEEEEvvEEEEvNT_6ParamsE)
        /*0014*/ 	.word	0x00000008


	//----- nvinfo : EIATTR_MIN_STACK_SIZE
	.align		4
.L_17:
        /*0018*/ 	.byte	0x04, 0x12
        /*001a*/ 	.short	(.L_19 - .L_18)
	.align		4
.L_18:
        /*001c*/ 	.word	index@(_ZN7cutlass13device_kernelINS_4gemm6kernel13GemmUniversalIN4cute5tupleIJiiiiEEENS1_10collective13CollectiveMmaINS1_34MainloopSm90TmaGmmaWarpSpecializedILi9ENS5_IJNS4_1CILi1EEESB_SB_EEENS1_32KernelTmaWarpSpecializedPingpongEEENS5_IJNSA_ILi64EEENSA_ILi128EEENSA_ILi32EEEEEEfNS5_IJlSB_lEEEfSJ_NS4_8TiledMMAINS4_8MMA_AtomIJNS4_4SM904GMMA30MMA_64x128x8_F32TF32TF32_SS_TNILNSN_7ScaleInE1ELSP_1EEEEEENS4_6LayoutISC_NS5_IJNSA_ILi0EEEST_ST_EEEEENS5_IJNS4_10UnderscoreESW_SW_EEEEENS4_13SM90_TMA_LOADENS4_14ComposedLayoutINS4_7SwizzleILi3ELi4ELi3EEENS4_18smem_ptr_flag_bitsILi32EEENSS_INS5_IJNSA_ILi8EEESH_EEENS5_IJSH_SB_EEEEEEEvNS4_8identityESZ_S19_vS1A_EENS_8epilogue10collective6detail29Sm90TmaWarpSpecializedAdapterINS1D_15DefaultEpilogueINS_10tfloat32_tESJ_SJ_NS1C_6thread17LinearCombinationIS1H_Li1EffLNS1I_9ScaleType4KindE0ELNS_15FloatRoundStyleE2ES1H_EENS1_15EpilogueDefaultEEEEEvvEEEEvNT_6ParamsE)
        /*0020*/ 	.word	0x00000008
.L_19:


//--------------------- .nv.compat                --------------------------
	.section	.nv.compat,"",@"SHT_CUDA_COMPAT_INFO"
	.align	4
        /*0000*/ 	.byte	0x02, 0x09, 0x01, 0x00, 0x02, 0x02, 0x04, 0x00, 0x02, 0x05, 0x05, 0x00, 0x03, 0x07, 0x01, 0x01
        /*0010*/ 	.byte	0x02, 0x03, 0x01, 0x00, 0x02, 0x06, 0x01, 0x00, 0x04, 0x0b, 0x08, 0x00, 0x00, 0x00, 0x00, 0x00
        /*0020*/ 	.byte	0x00, 0x00, 0x00, 0x00


//--------------------- .nv.info._ZN7cutlass13device_kernelINS_4gemm6kernel13GemmUniversalIN4cute5tupleIJiiiiEEENS1_10collective13CollectiveMmaINS1_34MainloopSm90TmaGmmaWarpSpecializedILi9ENS5_IJNS4_1CILi1EEESB_SB_EEENS1_32KernelTmaWarpSpecializedPingpongEEENS5_IJNSA_ILi64EEENSA_ILi128EEENSA_ILi32EEEEEEfNS5_IJlSB_lEEEfSJ_NS4_8TiledMMAINS4_8MMA_AtomIJNS4_4SM904GMMA30MMA_64x128x8_F32TF32TF32_SS_TNILNSN_7ScaleInE1ELSP_1EEEEEENS4_6LayoutISC_NS5_IJNSA_ILi0EEEST_ST_EEEEENS5_IJNS4_10UnderscoreESW_SW_EEEEENS4_13SM90_TMA_LOADENS4_14ComposedLayoutINS4_7SwizzleILi3ELi4ELi3EEENS4_18smem_ptr_flag_bitsILi32EEENSS_INS5_IJNSA_ILi8EEESH_EEENS5_IJSH_SB_EEEEEEEvNS4_8identityESZ_S19_vS1A_EENS_8epilogue10collective6detail29Sm90TmaWarpSpecializedAdapterINS1D_15DefaultEpilogueINS_10tfloat32_tESJ_SJ_NS1C_6thread17LinearCombinationIS1H_Li1EffLNS1I_9ScaleType4KindE0ELNS_15FloatRoundStyleE2ES1H_EENS1_15EpilogueDefaultEEEEEvvEEEEvNT_6ParamsE --------------------------
	.section	.nv.info._ZN7cutlass13device_kernelINS_4gemm6kernel13GemmUniversalIN4cute5tupleIJiiiiEEENS1_10collective13CollectiveMmaINS1_34MainloopSm90TmaGmmaWarpSpecializedILi9ENS5_IJNS4_1CILi1EEESB_SB_EEENS1_32KernelTmaWarpSpecializedPingpongEEENS5_IJNSA_ILi64EEENSA_ILi128EEENSA_ILi32EEEEEEfNS5_IJlSB_lEEEfSJ_NS4_8TiledMMAINS4_8MMA_AtomIJNS4_4SM904GMMA30MMA_64x128x8_F32TF32TF32_SS_TNILNSN_7ScaleInE1ELSP_1EEEEEENS4_6LayoutISC_NS5_IJNSA_ILi0EEEST_ST_EEEEENS5_IJNS4_10UnderscoreESW_SW_EEEEENS4_13SM90_TMA_LOADENS4_14ComposedLayoutINS4_7SwizzleILi3ELi4ELi3EEENS4_18smem_ptr_flag_bitsILi32EEENSS_INS5_IJNSA_ILi8EEESH_EEENS5_IJSH_SB_EEEEEEEvNS4_8identityESZ_S19_vS1A_EENS_8epilogue10collective6detail29Sm90TmaWarpSpecializedAdapterINS1D_15DefaultEpilogueINS_10tfloat32_tESJ_SJ_NS1C_6thread17LinearCombinationIS1H_Li1EffLNS1I_9ScaleType4KindE0ELNS_15FloatRoundStyleE2ES1H_EENS1_15EpilogueDefaultEEEEEvvEEEEvNT_6ParamsE,"",@"SHT_CUDA_INFO"
	.sectionflags	@""
	.align	4


	//----- nvinfo : EIATTR_CUDA_API_VERSION
	.align		4
        /*0000*/ 	.byte	0x04, 0x37
        /*0002*/ 	.short	(.L_21 - .L_20)
.L_20:
        /*0004*/ 	.word	0x00000082


	//----- nvinfo : EIATTR_KPARAM_INFO
	.align		4
.L_21:
        /*0008*/ 	.byte	0x04, 0x17
        /*000a*/ 	.short	(.L_23 - .L_22)
.L_22:
        /*000c*/ 	.word	0x00000000
        /*0010*/ 	.short	0x0000
        /*0012*/ 	.short	0x0070
        /*0014*/ 	.byte	0x00, 0xf0, 0x01, 0x10


	//----- nvinfo : EIATTR_SPARSE_MMA_MASK
	.align		4
.L_23:
        /*0018*/ 	.byte	0x03, 0x50
        /*001a*/ 	.short	0x0000


	//----- nvinfo : EIATTR_MAXREG_COUNT
	.align		4
        /*001c*/ 	.byte	0x03, 0x1b
        /*001e*/ 	.short	0x00a8


	//----- nvinfo : EIATTR_NUM_BARRIERS
	.align		4
        /*0020*/ 	.byte	0x02, 0x4c
        /*0022*/ 	.byte	0x01
	.zero		1


	//----- nvinfo : EIATTR_EXTERNS
	.align		4
        /*0024*/ 	.byte	0x04, 0x0f
        /*0026*/ 	.short	(.L_25 - .L_24)


	//   ....[0]....
	.align		4
.L_24:
        /*0028*/ 	.word	index@(__assertfail)


	//----- nvinfo : EIATTR_ANNOTATIONS
	.align		4
.L_25:
        /*002c*/ 	.byte	0x04, 0x55
        /*002e*/ 	.short	(.L_27 - .L_26)


	//   ....[0]....
.L_26:
        /*0030*/ 	.word	0x00000001
        /*0034*/ 	.byte	0xa0, 0x0b, 0x00, 0x00, 0x01, 0x00, 0x00, 0x00, 0xc0, 0x12, 0x00, 0x00, 0x01, 0x00, 0x00, 0x00
        /*0044*/ 	.byte	0x80, 0x61, 0x00, 0x00, 0x01, 0x00, 0x00, 0x00, 0x40, 0x6d, 0x00, 0x00


	//----- nvinfo : EIATTR_MERCURY_ISA_VERSION
	.align		4
.L_27:
        /*0050*/ 	.byte	0x03, 0x5f
        /*0052*/ 	.short	0x0101


	//----- nvinfo : EIATTR_INT_WARP_WIDE_INSTR_OFFSETS
	.align		4
        /*0054*/ 	.byte	0x04, 0x31
        /*0056*/ 	.short	(.L_29 - .L_28)


	//   ....[0]....
.L_28:
        /*0058*/ 	.word	0x000004c0


	//   ....[1]....
        /*005c*/ 	.word	0x000004e0


	//   ....[2]....
        /*0060*/ 	.word	0x00000560


	//   ....[3]....
        /*0064*/ 	.word	0x00000570


	//   ....[4]....
        /*0068*/ 	.word	0x00000580


	//   ....[5]....
        /*006c*/ 	.word	0x000005a0


	//   ....[6]....
        /*0070*/ 	.word	0x00000630


	//   ....[7]....
        /*0074*/ 	.word	0x00000650


	//----- nvinfo : EIATTR_COOP_GROUP_MASK_REGIDS
	.align		4
.L_29:
        /*0078*/ 	.byte	0x04, 0x29
        /*007a*/ 	.short	(.L_31 - .L_30)


	//   ....[0]....
.L_30:
        /*007c*/ 	.word	0xffffffff


	//   ....[1]....
        /*0080*/ 	.word	0xffffffff


	//   ....[2]....
        /*0084*/ 	.word	0xffffffff


	//   ....[3]....
        /*0088*/ 	.word	0xffffffff


	//   ....[4]....
        /*008c*/ 	.word	0xffffffff


	//   ....[5]....
        /*0090*/ 	.word	0xffffffff


	//----- nvinfo : EIATTR_COOP_GROUP_INSTR_OFFSETS
	.align		4
.L_31:
        /*0094*/ 	.byte	0x04, 0x28
        /*0096*/ 	.short	(.L_33 - .L_32)


	//   ....[0]....
.L_32:
        /*0098*/ 	.word	0x00000070


	//   ....[1]....
        /*009c*/ 	.word	0x00000080


	//   ....[2]....
        /*00a0*/ 	.word	0x00000140


	//   ....[3]....
        /*00a4*/ 	.word	0x000003a0


	//   ....[4]....
        /*00a8*/ 	.word	0x000003e0


	//   ....[5]....
        /*00ac*/ 	.word	0x00000420


	//----- nvinfo : EIATTR_REG_RECONFIG
	.align		4
.L_33:
        /*00b0*/ 	.byte	0x01, 0x54
	.zero		2


	//----- nvinfo : EIATTR_SYSCALL_OFFSETS
	.align		4
        /*00b4*/ 	.byte	0x04, 0x46
        /*00b6*/ 	.short	(.L_35 - .L_34)


	//   ....[0]....
.L_34:
        /*00b8*/ 	.word	0x00001740


	//----- nvinfo : EIATTR_MBARRIER_INSTR_OFFSETS
	.align		4
.L_35:
        /*00bc*/ 	.byte	0x04, 0x39
        /*00be*/ 	.short	(.L_37 - .L_36)


	//   ....[0]....
.L_36:
        /*00c0*/ 	.word	0x00000260
        /*00c4*/ 	.word	0x000000ff
        /*00c8*/ 	.word	0x00000000
        /*00cc*/ 	.short	0x0100
        /*00ce*/ 	.byte	0x08
	.zero		1


	//   ....[1]....
        /*00d0*/ 	.word	0x00000270
        /*00d4*/ 	.word	0x000000ff
        /*00d8*/ 	.word	0x00000048
        /*00dc*/ 	.short	0x0100
        /*00de*/ 	.byte	0x08
	.zero		1


	//   ....[2]....
        /*00e0*/ 	.word	0x00000280
        /*00e4*/ 	.word	0x000000ff
        /*00e8*/ 	.word	0x00000008
        /*00ec*/ 	.short	0x0100
        /*00ee*/ 	.byte	0x08
	.zero		1


	//   ....[3]....
        /*00f0*/ 	.word	0x00000290
        /*00f4*/ 	.word	0x000000ff
        /*00f8*/ 	.word	0x00000050
        /*00fc*/ 	.short	0x0100
        /*00fe*/ 	.byte	0x08
	.zero		1


	//   ....[4]....
        /*0100*/ 	.word	0x000002a0
        /*0104*/ 	.word	0x000000ff
        /*0108*/ 	.word	0x00000010
        /*010c*/ 	.short	0x0100
        /*010e*/ 	.byte	0x08
	.zero		1


	//   ....[5]....
        /*0110*/ 	.word	0x000002b0
        /*0114*/ 	.word	0x000000ff
        /*0118*/ 	.word	0x00000058
        /*011c*/ 	.short	0x0100
        /*011e*/ 	.byte	0x08
	.zero		1


	//   ....[6]....
        /*0120*/ 	.word	0x000002c0
        /*0124*/ 	.word	0x000000ff
        /*0128*/ 	.word	0x00000018
        /*012c*/ 	.short	0x0100
        /*012e*/ 	.byte	0x08
	.zero		1


	//   ....[7]....
        /*0130*/ 	.word	0x000002d0
        /*0134*/ 	.word	0x000000ff
        /*0138*/ 	.word	0x00000060
        /*013c*/ 	.short	0x0100
        /*013e*/ 	.byte	0x08
	.zero		1


	//   ....[8]....
        /*0140*/ 	.word	0x000002e0
        /*0144*/ 	.word	0x000000ff
        /*0148*/ 	.word	0x00000020
        /*014c*/ 	.short	0x0100
        /*014e*/ 	.byte	0x08
	.zero		1


	//   ....[9]....
        /*0150*/ 	.word	0x000002f0
        /*0154*/ 	.word	0x000000ff
        /*0158*/ 	.word	0x00000068
        /*015c*/ 	.short	0x0100
        /*015e*/ 	.byte	0x08
	.zero		1


	//   ....[10]....
        /*0160*/ 	.word	0x00000300
        /*0164*/ 	.word	0x000000ff
        /*0168*/ 	.word	0x00000028
        /*016c*/ 	.short	0x0100
        /*016e*/ 	.byte	0x08
	.zero		1


	//   ....[11]....
        /*0170*/ 	.word	0x00000310
        /*0174*/ 	.word	0x000000ff
        /*0178*/ 	.word	0x00000070
        /*017c*/ 	.short	0x0100
        /*017e*/ 	.byte	0x08
	.zero		1


	//   ....[12]....
        /*0180*/ 	.word	0x00000320
        /*0184*/ 	.word	0x000000ff
        /*0188*/ 	.word	0x00000030
        /*018c*/ 	.short	0x0100
        /*018e*/ 	.byte	0x08
	.zero		1


	//   ....[13]....
        /*0190*/ 	.word	0x00000330
        /*0194*/ 	.word	0x000000ff
        /*0198*/ 	.word	0x00000078
        /*019c*/ 	.short	0x0100
        /*019e*/ 	.byte	0x08
	.zero		1


	//   ....[14]....
        /*01a0*/ 	.word	0x00000340
        /*01a4*/ 	.word	0x000000ff
        /*01a8*/ 	.word	0x00000038
        /*01ac*/ 	.short	0x0100
        /*01ae*/ 	.byte	0x08
	.zero		1


	//   ....[15]....
        /*01b0*/ 	.word	0x00000350
        /*01b4*/ 	.word	0x000000ff
        /*01b8*/ 	.word	0x00000080
        /*01bc*/ 	.short	0x0100
        /*01be*/ 	.byte	0x08
	.zero		1


	//   ....[16]....
        /*01c0*/ 	.word	0x00000360
        /*01c4*/ 	.word	0x000000ff
        /*01c8*/ 	.word	0x00000040
        /*01cc*/ 	.short	0x0100
        /*01ce*/ 	.byte	0x08
	.zero		1


	//   ....[17]....
        /*01d0*/ 	.word	0x00000370
        /*01d4*/ 	.word	0x000000ff
        /*01d8*/ 	.word	0x00000088
        /*01dc*/ 	.short	0x0100
        /*01de*/ 	.byte	0x08
	.zero		1


	//   ....[18]....
        /*01e0*/ 	.word	0x00000690
        /*01e4*/ 	.word	0x000000ff
        /*01e8*/ 	.word	0x000000c0
        /*01ec*/ 	.short	0x0100
        /*01ee*/ 	.byte	0x08
	.zero		1


	//   ....[19]....
        /*01f0*/ 	.word	0x00000700
        /*01f4*/ 	.word	0x000000ff
        /*01f8*/ 	.word	0x000000c8
        /*01fc*/ 	.short	0x0100
        /*01fe*/ 	.byte	0x08
	.zero		1


	//   ....[20]....
        /*0200*/ 	.word	0x00000720
        /*0204*/ 	.word	0x000000ff
        /*0208*/ 	.word	0x000000a0
        /*020c*/ 	.short	0x0100
        /*020e*/ 	.byte	0x09
	.zero		1


	//   ....[21]....
        /*0210*/ 	.word	0x00000730
        /*0214*/ 	.word	0x000000ff
        /*0218*/ 	.word	0x000000a8
        /*021c*/ 	.short	0x0100
        /*021e*/ 	.byte	0x09
	.zero		1


	//   ....[22]....
        /*0220*/ 	.word	0x00000740
        /*0224*/ 	.word	0x000000ff
        /*0228*/ 	.word	0x000000b0
        /*022c*/ 	.short	0x0100
        /*022e*/ 	.byte	0x09
	.zero		1


	//   ....[23]....
        /*0230*/ 	.word	0x00000750
        /*0234*/ 	.word	0x000000ff
        /*0238*/ 	.word	0x000000b8
        /*023c*/ 	.short	0x0100
        /*023e*/ 	.byte	0x09
	.zero		1


	//   ....[24]....
        /*0240*/ 	.word	0x00001600
        /*0244*/ 	.word	0x000000ff
        /*0248*/ 	.word	0xfffffff8
        /*024c*/ 	.short	0x010a
        /*024e*/ 	.byte	0x2b
	.zero		1


	//   ....[25]....
        /*0250*/ 	.word	0x000017c0
        /*0254*/ 	.word	0x00000003
        /*0258*/ 	.word	0x00000000
        /*025c*/ 	.short	0x010a
        /*025e*/ 	.byte	0x3f
	.zero		1


	//   ....[26]....
        /*0260*/ 	.word	0x00001820
        /*0264*/ 	.word	0x00000003
        /*0268*/ 	.word	0x00000000
        /*026c*/ 	.short	0x010a
        /*026e*/ 	.byte	0x3f
	.zero		1


	//   ....[27]....
        /*0270*/ 	.word	0x00001b80
        /*0274*/ 	.word	0x000000ff
        /*0278*/ 	.word	0x00000000
        /*027c*/ 	.short	0x010a
        /*027e*/ 	.byte	0x04
	.zero		1


	//   ....[28]....
        /*0280*/ 	.word	0x00001bc0
        /*0284*/ 	.word	0x000000ff
        /*0288*/ 	.word	0x00000000
        /*028c*/ 	.short	0x010a
        /*028e*/ 	.byte	0x04
	.zero		1


	//   ....[29]....
        /*0290*/ 	.word	0x00001e20
        /*0294*/ 	.word	0x000000ff
        /*0298*/ 	.word	0x00000000
        /*029c*/ 	.short	0x0101
        /*029e*/ 	.byte	0x04
	.zero		1


	//   ....[30]....
        /*02a0*/ 	.word	0x00001f20
        /*02a4*/ 	.word	0x00000003
        /*02a8*/ 	.word	0x00000000
        /*02ac*/ 	.short	0x0101
        /*02ae*/ 	.byte	0x2e
	.zero		1


	//   ....[31]....
        /*02b0*/ 	.word	0x00001ff0
        /*02b4*/ 	.word	0x000000ff
        /*02b8*/ 	.word	0x00000000
        /*02bc*/ 	.short	0x0101
        /*02be*/ 	.byte	0x06
	.zero		1


	//   ....[32]....
        /*02c0*/ 	.word	0x00002060
        /*02c4*/ 	.word	0x000000ff
        /*02c8*/ 	.word	0x00000008
        /*02cc*/ 	.short	0x010a
        /*02ce*/ 	.byte	0x2b
	.zero		1


	//   ....[33]....
        /*02d0*/ 	.word	0x000061c0
        /*02d4*/ 	.word	0x00000000
        /*02d8*/ 	.word	0x00000000
        /*02dc*/ 	.short	0x0101
        /*02de*/ 	.byte	0x2e
	.zero		1


	//   ....[34]....
        /*02e0*/ 	.word	0x00006ab0
        /*02e4*/ 	.word	0x0000000b
        /*02e8*/ 	.word	0x00000048
        /*02ec*/ 	.short	0x010a
        /*02ee*/ 	.byte	0x3f
	.zero		1


	//   ....[35]....
        /*02f0*/ 	.word	0x00006e70
        /*02f4*/ 	.word	0x00000006
        /*02f8*/ 	.word	0x000000c8
        /*02fc*/ 	.short	0x0101
        /*02fe*/ 	.byte	0x3f
	.zero		1


	//   ....[36]....
        /*0300*/ 	.word	0x00007590
        /*0304*/ 	.word	0x00000007
        /*0308*/ 	.word	0x00000000
        /*030c*/ 	.short	0x010a
        /*030e*/ 	.byte	0x3f
	.zero		1


	//   ....[37]....
        /*0310*/ 	.word	0x00007610
        /*0314*/ 	.word	0x00000006
        /*0318*/ 	.word	0x00000000
        /*031c*/ 	.short	0x010a
        /*031e*/ 	.byte	0x3f
	.zero		1


	//   ....[38]....
        /*0320*/ 	.word	0x000076a0
        /*0324*/ 	.word	0x00000007
        /*0328*/ 	.word	0x00000000
        /*032c*/ 	.short	0x010a
        /*032e*/ 	.byte	0x3f
	.zero		1


	//   ....[39]....
        /*0330*/ 	.word	0x00007730
        /*0334*/ 	.word	0x00000006
        /*0338*/ 	.word	0x00000000
        /*033c*/ 	.short	0x010a
        /*033e*/ 	.byte	0x3f
	.zero		1


	//   ....[40]....
        /*0340*/ 	.word	0x000077c0
        /*0344*/ 	.word	0x00000007
        /*0348*/ 	.word	0x00000000
        /*034c*/ 	.short	0x010a
        /*034e*/ 	.byte	0x3f
	.zero		1


	//   ....[41]....
        /*0350*/ 	.word	0x00007850
        /*0354*/ 	.word	0x00000006
        /*0358*/ 	.word	0x00000000
        /*035c*/ 	.short	0x010a
        /*035e*/ 	.byte	0x3f
	.zero		1


	//   ....[42]....
        /*0360*/ 	.word	0x000078e0
        /*0364*/ 	.word	0x00000007
        /*0368*/ 	.word	0x00000000
        /*036c*/ 	.short	0x010a
        /*036e*/ 	.byte	0x3f
	.zero		1


	//   ....[43]....
        /*0370*/ 	.word	0x00007970
        /*0374*/ 	.word	0x00000006
        /*0378*/ 	.word	0x00000000
        /*037c*/ 	.short	0x010a
        /*037e*/ 	.byte	0x3f
	.zero		1


	//   ....[44]....
        /*0380*/ 	.word	0x00007a00
        /*0384*/ 	.word	0x00000005
        /*0388*/ 	.word	0x00000000
        /*038c*/ 	.short	0x010a
        /*038e*/ 	.byte	0x3f
	.zero		1


	//   ....[45]....
        /*0390*/ 	.word	0x00007a70
        /*0394*/ 	.word	0x00000003
        /*0398*/ 	.word	0xfffffff8
        /*039c*/ 	.short	0x010a
        /*039e*/ 	.byte	0x3f
	.zero		1


	//   ....[46]....
        /*03a0*/ 	.word	0x00007ac0
        /*03a4*/ 	.word	0x00000003
        /*03a8*/ 	.word	0x00000000
        /*03ac*/ 	.short	0x010a
        /*03ae*/ 	.byte	0x3f
	.zero		1


	//   ....[47]....
        /*03b0*/ 	.word	0x00007b20
        /*03b4*/ 	.word	0x00000004
        /*03b8*/ 	.word	0x00000000
        /*03bc*/ 	.short	0x010a
        /*03be*/ 	.byte	0x3f
	.zero		1


	//   ....[48]....
        /*03c0*/ 	.word	0x00007b80
        /*03c4*/ 	.word	0x00000003
        /*03c8*/ 	.word	0x00000008
        /*03cc*/ 	.short	0x010a
        /*03ce*/ 	.byte	0x3f
	.zero		1


	//   ....[49]....
        /*03d0*/ 	.word	0x00007c50
        /*03d4*/ 	.word	0x0000000b
        /*03d8*/ 	.word	0x00000048
        /*03dc*/ 	.short	0x010a
        /*03de*/ 	.byte	0x3f
	.zero		1


	//   ....[50]....
        /*03e0*/ 	.word	0x00007d20
        /*03e4*/ 	.word	0x00000007
        /*03e8*/ 	.word	0x00000000
        /*03ec*/ 	.short	0x010a
        /*03ee*/ 	.byte	0x3f
	.zero		1


	//   ....[51]....
        /*03f0*/ 	.word	0x00007d70
        /*03f4*/ 	.word	0x00000006
        /*03f8*/ 	.word	0x00000000
        /*03fc*/ 	.short	0x010a
        /*03fe*/ 	.byte	0x3f
	.zero		1


	//   ....[52]....
        /*0400*/ 	.word	0x00007dc0
        /*0404*/ 	.word	0x00000007
        /*0408*/ 	.word	0x00000000
        /*040c*/ 	.short	0x010a
        /*040e*/ 	.byte	0x3f
	.zero		1


	//   ....[53]....
        /*0410*/ 	.word	0x00007e10
        /*0414*/ 	.word	0x00000006
        /*0418*/ 	.word	0x00000000
        /*041c*/ 	.short	0x010a
        /*041e*/ 	.byte	0x3f
	.zero		1


	//   ....[54]....
        /*0420*/ 	.word	0x00007e60
        /*0424*/ 	.word	0x00000007
        /*0428*/ 	.word	0x00000000
        /*042c*/ 	.short	0x010a
        /*042e*/ 	.byte	0x3f
	.zero		1


	//   ....[55]....
        /*0430*/ 	.word	0x00007eb0
        /*0434*/ 	.word	0x00000006
        /*0438*/ 	.word	0x00000000
        /*043c*/ 	.short	0x010a
        /*043e*/ 	.byte	0x3f
	.zero		1


	//   ....[56]....
        /*0440*/ 	.word	0x00007f00
        /*0444*/ 	.word	0x00000007
        /*0448*/ 	.word	0x00000000
        /*044c*/ 	.short	0x010a
        /*044e*/ 	.byte	0x3f
	.zero		1


	//   ....[57]....
        /*0450*/ 	.word	0x00007f50
        /*0454*/ 	.word	0x00000006
        /*0458*/ 	.word	0x00000000
        /*045c*/ 	.short	0x010a
        /*045e*/ 	.byte	0x3f
	.zero		1


	//----- nvinfo : EIATTR_NUM_MBARRIERS
	.align		4
.L_37:
        /*0460*/ 	.byte	0x03, 0x38
        /*0462*/ 	.short	0x0018


	//----- nvinfo : EIATTR_EXIT_INSTR_OFFSETS
	.align		4
        /*0464*/ 	.byte	0x04, 0x1c
        /*0466*/ 	.short	(.L_39 - .L_38)


	//   ....[0]....
.L_38:
        /*0468*/ 	.word	0x00001250


	//   ....[1]....
        /*046c*/ 	.word	0x000012b0


	//   ....[2]....
        /*0470*/ 	.word	0x000067e0


	//   ....[3]....
        /*0474*/ 	.word	0x00006810


	//   ....[4]....
        /*0478*/ 	.word	0x00007a50


	//----- nvinfo : EIATTR_MAX_THREADS
	.align		4
.L_39:
        /*047c*/ 	.byte	0x04, 0x05
        /*047e*/ 	.short	(.L_41 - .L_40)
.L_40:
        /*0480*/ 	.word	0x00000180
        /*0484*/ 	.word	0x00000001
        /*0488*/ 	.word	0x00000001


	//----- nvinfo : EIATTR_CRS_STACK_SIZE
	.align		4
.L_41:
        /*048c*/ 	.byte	0x04, 0x1e
        /*048e*/ 	.short	(.L_43 - .L_42)
.L_42:
        /*0490*/ 	.word	0x00000000


	//----- nvinfo : EIATTR_CBANK_PARAM_SIZE
	.align		4
.L_43:
        /*0494*/ 	.byte	0x03, 0x19
        /*0496*/ 	.short	0x0470


	//----- nvinfo : EIATTR_PARAM_CBANK
	.align		4
        /*0498*/ 	.byte	0x04, 0x0a
        /*049a*/ 	.short	(.L_45 - .L_44)
	.align		4
.L_44:
        /*049c*/ 	.word	index@(.nv.constant0._ZN7cutlass13device_kernelINS_4gemm6kernel13GemmUniversalIN4cute5tupleIJiiiiEEENS1_10collective13CollectiveMmaINS1_34MainloopSm90TmaGmmaWarpSpecializedILi9ENS5_IJNS4_1CILi1EEESB_SB_EEENS1_32KernelTmaWarpSpecializedPingpongEEENS5_IJNSA_ILi64EEENSA_ILi128EEENSA_ILi32EEEEEEfNS5_IJlSB_lEEEfSJ_NS4_8TiledMMAINS4_8MMA_AtomIJNS4_4SM904GMMA30MMA_64x128x8_F32TF32TF32_SS_TNILNSN_7ScaleInE1ELSP_1EEEEEENS4_6LayoutISC_NS5_IJNSA_ILi0EEEST_ST_EEEEENS5_IJNS4_10UnderscoreESW_SW_EEEEENS4_13SM90_TMA_LOADENS4_14ComposedLayoutINS4_7SwizzleILi3ELi4ELi3EEENS4_18smem_ptr_flag_bitsILi32EEENSS_INS5_IJNSA_ILi8EEESH_EEENS5_IJSH_SB_EEEEEEEvNS4_8identityESZ_S19_vS1A_EENS_8epilogue10collective6detail29Sm90TmaWarpSpecializedAdapterINS1D_15DefaultEpilogueINS_10tfloat32_tESJ_SJ_NS1C_6thread17LinearCombinationIS1H_Li1EffLNS1I_9ScaleType4KindE0ELNS_15FloatRoundStyleE2ES1H_EENS1_15EpilogueDefaultEEEEEvvEEEEvNT_6ParamsE)
        /*04a0*/ 	.short	0x0210
        /*04a2*/ 	.short	0x0470


	//----- nvinfo : EIATTR_SW_WAR
	.align		4
.L_45:
        /*04a4*/ 	.byte	0x04, 0x36
        /*04a6*/ 	.short	(.L_47 - .L_46)
.L_46:
        /*04a8*/ 	.word	0x00000008
.L_47:


//--------------------- .nv.callgraph             --------------------------
	.section	.nv.callgraph,"",@"SHT_CUDA_CALLGRAPH"
	.align	4
	.sectionentsize	8
	.align		4
        /*0000*/ 	.word	0x00000000
	.align		4
        /*0004*/ 	.word	0xffffffff
	.align		4
        /*0008*/ 	.word	index@(_ZN7cutlass13device_kernelINS_4gemm6kernel13GemmUniversalIN4cute5tupleIJiiiiEEENS1_10collective13CollectiveMmaINS1_34MainloopSm90TmaGmmaWarpSpecializedILi9ENS5_IJNS4_1CILi1EEESB_SB_EEENS1_32KernelTmaWarpSpecializedPingpongEEENS5_IJNSA_ILi64EEENSA_ILi128EEENSA_ILi32EEEEEEfNS5_IJlSB_lEEEfSJ_NS4_8TiledMMAINS4_8MMA_AtomIJNS4_4SM904GMMA30MMA_64x128x8_F32TF32TF32_SS_TNILNSN_7ScaleInE1ELSP_1EEEEEENS4_6LayoutISC_NS5_IJNSA_ILi0EEEST_ST_EEEEENS5_IJNS4_10UnderscoreESW_SW_EEEEENS4_13SM90_TMA_LOADENS4_14ComposedLayoutINS4_7SwizzleILi3ELi4ELi3EEENS4_18smem_ptr_flag_bitsILi32EEENSS_INS5_IJNSA_ILi8EEESH_EEENS5_IJSH_SB_EEEEEEEvNS4_8identityESZ_S19_vS1A_EENS_8epilogue10collective6detail29Sm90TmaWarpSpecializedAdapterINS1D_15DefaultEpilogueINS_10tfloat32_tESJ_SJ_NS1C_6thread17LinearCombinationIS1H_Li1EffLNS1I_9ScaleType4KindE0ELNS_15FloatRoundStyleE2ES1H_EENS1_15EpilogueDefaultEEEEEvvEEEEvNT_6ParamsE)
	.align		4
        /*000c*/ 	.word	index@(__assertfail)
	.align		4
        /*0010*/ 	.word	0x00000000
	.align		4
        /*0014*/ 	.word	0xfffffffe
	.align		4
        /*0018*/ 	.word	0x00000000
	.align		4
        /*001c*/ 	.word	0xfffffffd
	.align		4
        /*0020*/ 	.word	0x00000000
	.align		4
        /*0024*/ 	.word	0xfffffffc


//--------------------- .nv.constant4             --------------------------
	.section	.nv.constant4,"a",@progbits
	.align	8
	.align		8
.nv.constant4:
        /*0000*/ 	.dword	__assertfail
	.align		8
        /*0008*/ 	.dword	__unnamed_1
	.align		8
        /*0010*/ 	.dword	_ZN39_INTERNAL_53303557_4_k_cu_a005698f_31314cuda3std3__45__cpo5beginE
	.align		8
        /*0018*/ 	.dword	_ZN39_INTERNAL_53303557_4_k_cu_a005698f_31314cuda3std3__45__cpo3endE
	.align		8
        /*0020*/ 	.dword	_ZN39_INTERNAL_53303557_4_k_cu_a005698f_31314cuda3std3__45__cpo6cbeginE
	.align		8
        /*0028*/ 	.dword	_ZN39_INTERNAL_53303557_4_k_cu_a005698f_31314cuda3std3__45__cpo4cendE
	.align		8
        /*0030*/ 	.dword	_ZN39_INTERNAL_53303557_4_k_cu_a005698f_31314cuda3std3__441_GLOBAL__N__53303557_4_k_cu_a005698f_31316ignoreE
	.align		8
        /*0038*/ 	.dword	_ZN39_INTERNAL_53303557_4_k_cu_a005698f_31314cuda3std3__419piecewise_constructE
	.align		8
        /*0040*/ 	.dword	_ZN39_INTERNAL_53303557_4_k_cu_a005698f_31314cuda3std3__48in_placeE
	.align		8
        /*0048*/ 	.dword	_ZN39_INTERNAL_53303557_4_k_cu_a005698f_31314cuda3std6ranges3__45__cpo4swapE
	.align		8
        /*0050*/ 	.dword	_ZN39_INTERNAL_53303557_4_k_cu_a005698f_31314cuda3std6ranges3__45__cpo9iter_moveE
	.align		8
        /*0058*/ 	.dword	_ZN39_INTERNAL_53303557_4_k_cu_a005698f_31314cute7productE
	.align		8
        /*0060*/ 	.dword	_ZN39_INTERNAL_53303557_4_k_cu_a005698f_31314cute1_E
	.align		8
        /*0068*/ 	.dword	$str$22
	.align		8
        /*0070*/ 	.dword	$str$23


//--------------------- .text._ZN7cutlass13device_kernelINS_4gemm6kernel13GemmUniversalIN4cute5tupleIJiiiiEEENS1_10collective13CollectiveMmaINS1_34MainloopSm90TmaGmmaWarpSpecializedILi9ENS5_IJNS4_1CILi1EEESB_SB_EEENS1_32KernelTmaWarpSpecializedPingpongEEENS5_IJNSA_ILi64EEENSA_ILi128EEENSA_ILi32EEEEEEfNS5_IJlSB_lEEEfSJ_NS4_8TiledMMAINS4_8MMA_AtomIJNS4_4SM904GMMA30MMA_64x128x8_F32TF32TF32_SS_TNILNSN_7ScaleInE1ELSP_1EEEEEENS4_6LayoutISC_NS5_IJNSA_ILi0EEEST_ST_EEEEENS5_IJNS4_10UnderscoreESW_SW_EEEEENS4_13SM90_TMA_LOADENS4_14ComposedLayoutINS4_7SwizzleILi3ELi4ELi3EEENS4_18smem_ptr_flag_bitsILi32EEENSS_INS5_IJNSA_ILi8EEESH_EEENS5_IJSH_SB_EEEEEEEvNS4_8identityESZ_S19_vS1A_EENS_8epilogue10collective6detail29Sm90TmaWarpSpecializedAdapterINS1D_15DefaultEpilogueINS_10tfloat32_tESJ_SJ_NS1C_6thread17LinearCombinationIS1H_Li1EffLNS1I_9ScaleType4KindE0ELNS_15FloatRoundStyleE2ES1H_EENS1_15EpilogueDefaultEEEEEvvEEEEvNT_6ParamsE --------------------------
	.section	.text._ZN7cutlass13device_kernelINS_4gemm6kernel13GemmUniversalIN4cute5tupleIJiiiiEEENS1_10collective13CollectiveMmaINS1_34MainloopSm90TmaGmmaWarpSpecializedILi9ENS5_IJNS4_1CILi1EEESB_SB_EEENS1_32KernelTmaWarpSpecializedPingpongEEENS5_IJNSA_ILi64EEENSA_ILi128EEENSA_ILi32EEEEEEfNS5_IJlSB_lEEEfSJ_NS4_8TiledMMAINS4_8MMA_AtomIJNS4_4SM904GMMA30MMA_64x128x8_F32TF32TF32_SS_TNILNSN_7ScaleInE1ELSP_1EEEEEENS4_6LayoutISC_NS5_IJNSA_ILi0EEEST_ST_EEEEENS5_IJNS4_10UnderscoreESW_SW_EEEEENS4_13SM90_TMA_LOADENS4_14ComposedLayoutINS4_7SwizzleILi3ELi4ELi3EEENS4_18smem_ptr_flag_bitsILi32EEENSS_INS5_IJNSA_ILi8EEESH_EEENS5_IJSH_SB_EEEEEEEvNS4_8identityESZ_S19_vS1A_EENS_8epilogue10collective6detail29Sm90TmaWarpSpecializedAdapterINS1D_15DefaultEpilogueINS_10tfloat32_tESJ_SJ_NS1C_6thread17LinearCombinationIS1H_Li1EffLNS1I_9ScaleType4KindE0ELNS_15FloatRoundStyleE2ES1H_EENS1_15EpilogueDefaultEEEEEvvEEEEvNT_6ParamsE,"ax",@progbits
	.align	128
.text._ZN7cutlass13device_kernelINS_4gemm6kernel13GemmUniversalIN4cute5tupleIJiiiiEEENS1_10collective13CollectiveMmaINS1_34MainloopSm90TmaGmmaWarpSpecializedILi9ENS5_IJNS4_1CILi1EEESB_SB_EEENS1_32KernelTmaWarpSpecializedPingpongEEENS5_IJNSA_ILi64EEENSA_ILi128EEENSA_ILi32EEEEEEfNS5_IJlSB_lEEEfSJ_NS4_8TiledMMAINS4_8MMA_AtomIJNS4_4SM904GMMA30MMA_64x128x8_F32TF32TF32_SS_TNILNSN_7ScaleInE1ELSP_1EEEEEENS4_6LayoutISC_NS5_IJNSA_ILi0EEEST_ST_EEEEENS5_IJNS4_10UnderscoreESW_SW_EEEEENS4_13SM90_TMA_LOADENS4_14ComposedLayoutINS4_7SwizzleILi3ELi4ELi3EEENS4_18smem_ptr_flag_bitsILi32EEENSS_INS5_IJNSA_ILi8EEESH_EEENS5_IJSH_SB_EEEEEEEvNS4_8identityESZ_S19_vS1A_EENS_8epilogue10collective6detail29Sm90TmaWarpSpecializedAdapterINS1D_15DefaultEpilogueINS_10tfloat32_tESJ_SJ_NS1C_6thread17LinearCombinationIS1H_Li1EffLNS1I_9ScaleType4KindE0ELNS_15FloatRoundStyleE2ES1H_EENS1_15EpilogueDefaultEEEEEvvEEEEvNT_6ParamsE:
        .type           _ZN7cutlass13device_kernelINS_4gemm6kernel13GemmUniversalIN4cute5tupleIJiiiiEEENS1_10collective13CollectiveMmaINS1_34MainloopSm90TmaGmmaWarpSpecializedILi9ENS5_IJNS4_1CILi1EEESB_SB_EEENS1_32KernelTmaWarpSpecializedPingpongEEENS5_IJNSA_ILi64EEENSA_ILi128EEENSA_ILi32EEEEEEfNS5_IJlSB_lEEEfSJ_NS4_8TiledMMAINS4_8MMA_AtomIJNS4_4SM904GMMA30MMA_64x128x8_F32TF32TF32_SS_TNILNSN_7ScaleInE1ELSP_1EEEEEENS4_6LayoutISC_NS5_IJNSA_ILi0EEEST_ST_EEEEENS5_IJNS4_10UnderscoreESW_SW_EEEEENS4_13SM90_TMA_LOADENS4_14ComposedLayoutINS4_7SwizzleILi3ELi4ELi3EEENS4_18smem_ptr_flag_bitsILi32EEENSS_INS5_IJNSA_ILi8EEESH_EEENS5_IJSH_SB_EEEEEEEvNS4_8identityESZ_S19_vS1A_EENS_8epilogue10collective6detail29Sm90TmaWarpSpecializedAdapterINS1D_15DefaultEpilogueINS_10tfloat32_tESJ_SJ_NS1C_6thread17LinearCombinationIS1H_Li1EffLNS1I_9ScaleType4KindE0ELNS_15FloatRoundStyleE2ES1H_EENS1_15EpilogueDefaultEEEEEvvEEEEvNT_6ParamsE,@function
        .size           _ZN7cutlass13device_kernelINS_4gemm6kernel13GemmUniversalIN4cute5tupleIJiiiiEEENS1_10collective13CollectiveMmaINS1_34MainloopSm90TmaGmmaWarpSpecializedILi9ENS5_IJNS4_1CILi1EEESB_SB_EEENS1_32KernelTmaWarpSpecializedPingpongEEENS5_IJNSA_ILi64EEENSA_ILi128EEENSA_ILi32EEEEEEfNS5_IJlSB_lEEEfSJ_NS4_8TiledMMAINS4_8MMA_AtomIJNS4_4SM904GMMA30MMA_64x128x8_F32TF32TF32_SS_TNILNSN_7ScaleInE1ELSP_1EEEEEENS4_6LayoutISC_NS5_IJNSA_ILi0EEEST_ST_EEEEENS5_IJNS4_10UnderscoreESW_SW_EEEEENS4_13SM90_TMA_LOADENS4_14ComposedLayoutINS4_7SwizzleILi3ELi4ELi3EEENS4_18smem_ptr_flag_bitsILi32EEENSS_INS5_IJNSA_ILi8EEESH_EEENS5_IJSH_SB_EEEEEEEvNS4_8identityESZ_S19_vS1A_EENS_8epilogue10collective6detail29Sm90TmaWarpSpecializedAdapterINS1D_15DefaultEpilogueINS_10tfloat32_tESJ_SJ_NS1C_6thread17LinearCombinationIS1H_Li1EffLNS1I_9ScaleType4KindE0ELNS_15FloatRoundStyleE2ES1H_EENS1_15EpilogueDefaultEEEEEvvEEEEvNT_6ParamsE,(.L_x_208 - _ZN7cutlass13device_kernelINS_4gemm6kernel13GemmUniversalIN4cute5tupleIJiiiiEEENS1_10collective13CollectiveMmaINS1_34MainloopSm90TmaGmmaWarpSpecializedILi9ENS5_IJNS4_1CILi1EEESB_SB_EEENS1_32KernelTmaWarpSpecializedPingpongEEENS5_IJNSA_ILi64EEENSA_ILi128EEENSA_ILi32EEEEEEfNS5_IJlSB_lEEEfSJ_NS4_8TiledMMAINS4_8MMA_AtomIJNS4_4SM904GMMA30MMA_64x128x8_F32TF32TF32_SS_TNILNSN_7ScaleInE1ELSP_1EEEEEENS4_6LayoutISC_NS5_IJNSA_ILi0EEEST_ST_EEEEENS5_IJNS4_10UnderscoreESW_SW_EEEEENS4_13SM90_TMA_LOADENS4_14ComposedLayoutINS4_7SwizzleILi3ELi4ELi3EEENS4_18smem_ptr_flag_bitsILi32EEENSS_INS5_IJNSA_ILi8EEESH_EEENS5_IJSH_SB_EEEEEEEvNS4_8identityESZ_S19_vS1A_EENS_8epilogue10collective6detail29Sm90TmaWarpSpecializedAdapterINS1D_15DefaultEpilogueINS_10tfloat32_tESJ_SJ_NS1C_6thread17LinearCombinationIS1H_Li1EffLNS1I_9ScaleType4KindE0ELNS_15FloatRoundStyleE2ES1H_EENS1_15EpilogueDefaultEEEEEvvEEEEvNT_6ParamsE)
        .other          _ZN7cutlass13device_kernelINS_4gemm6kernel13GemmUniversalIN4cute5tupleIJiiiiEEENS1_10collective13CollectiveMmaINS1_34MainloopSm90TmaGmmaWarpSpecializedILi9ENS5_IJNS4_1CILi1EEESB_SB_EEENS1_32KernelTmaWarpSpecializedPingpongEEENS5_IJNSA_ILi64EEENSA_ILi128EEENSA_ILi32EEEEEEfNS5_IJlSB_lEEEfSJ_NS4_8TiledMMAINS4_8MMA_AtomIJNS4_4SM904GMMA30MMA_64x128x8_F32TF32TF32_SS_TNILNSN_7ScaleInE1ELSP_1EEEEEENS4_6LayoutISC_NS5_IJNSA_ILi0EEEST_ST_EEEEENS5_IJNS4_10UnderscoreESW_SW_EEEEENS4_13SM90_TMA_LOADENS4_14ComposedLayoutINS4_7SwizzleILi3ELi4ELi3EEENS4_18smem_ptr_flag_bitsILi32EEENSS_INS5_IJNSA_ILi8EEESH_EEENS5_IJSH_SB_EEEEEEEvNS4_8identityESZ_S19_vS1A_EENS_8epilogue10collective6detail29Sm90TmaWarpSpecializedAdapterINS1D_15DefaultEpilogueINS_10tfloat32_tESJ_SJ_NS1C_6thread17LinearCombinationIS1H_Li1EffLNS1I_9ScaleType4KindE0ELNS_15FloatRoundStyleE2ES1H_EENS1_15EpilogueDefaultEEEEEvvEEEEvNT_6ParamsE,@"STO_CUDA_ENTRY STV_DEFAULT"
_ZN7cutlass13device_kernelINS_4gemm6kernel13GemmUniversalIN4cute5tupleIJiiiiEEENS1_10collective13CollectiveMmaINS1_34MainloopSm90TmaGmmaWarpSpecializedILi9ENS5_IJNS4_1CILi1EEESB_SB_EEENS1_32KernelTmaWarpSpecializedPingpongEEENS5_IJNSA_ILi64EEENSA_ILi128EEENSA_ILi32EEEEEEfNS5_IJlSB_lEEEfSJ_NS4_8TiledMMAINS4_8MMA_AtomIJNS4_4SM904GMMA30MMA_64x128x8_F32TF32TF32_SS_TNILNSN_7ScaleInE1ELSP_1EEEEEENS4_6LayoutISC_NS5_IJNSA_ILi0EEEST_ST_EEEEENS5_IJNS4_10UnderscoreESW_SW_EEEEENS4_13SM90_TMA_LOADENS4_14ComposedLayoutINS4_7SwizzleILi3ELi4ELi3EEENS4_18smem_ptr_flag_bitsILi32EEENSS_INS5_IJNSA_ILi8EEESH_EEENS5_IJSH_SB_EEEEEEEvNS4_8identityESZ_S19_vS1A_EENS_8epilogue10collective6detail29Sm90TmaWarpSpecializedAdapterINS1D_15DefaultEpilogueINS_10tfloat32_tESJ_SJ_NS1C_6thread17LinearCombinationIS1H_Li1EffLNS1I_9ScaleType4KindE0ELNS_15FloatRoundStyleE2ES1H_EENS1_15EpilogueDefaultEEEEEvvEEEEvNT_6ParamsE:
[----:B------:R-:W0:Y:S02]  /*0000*/  LDC R1, c[0x0][0x28] ;  /* 0x00000a00ff017b82 */ /* 0x000e240000000800 */
[----:B0-----:R-:W-:Y:S01]  /*0010*/  VIADD R1, R1, 0xfffffff8 ;  /* 0xfffffff801017836 */ /* 0x001fe20000000000 */
[----:B------:R-:W0:Y:S01]  /*0020*/  S2R R4, SR_TID.X ;  /* 0x0000000000047919 */ /* 0x000e220000002100 */
[----:B------:R-:W-:Y:S01]  /*0030*/  ELECT P0, URZ, PT ;  /* 0x00000000003f782f */ /* 0x000fe20003800000 */
[----:B------:R-:W-:Y:S01]  /*0040*/  BSSY B0, `(.L_x_0) ;  /* 0x000000f000007945 */ /* 0x000fe20003800000 */
[--C-:B0-----:R-:W-:Y:S02]  /*0050*/  SHF.R.U32.HI R0, RZ, 0x5, R4.reuse ;  /* 0x00000005ff007819 */ /* 0x101fe40000011604 */
[----:B------:R-:W-:-:S03]  /*0060*/  SHF.R.U32.HI R5, RZ, 0x7, R4 ;  /* 0x00000007ff057819 */ /* 0x000fc60000011604 */
[----:B------:R-:W0:Y:S04]  /*0070*/  SHFL.IDX PT, R2, R0, RZ, 0x1f ;  /* 0x00001fff00027589 */ /* 0x000e2800000e0000 */
[----:B------:R1:W2:Y:S01]  /*0080*/  SHFL.IDX PT, R7, R5, RZ, 0x1f ;  /* 0x00001fff05077589 */ /* 0x0002a200000e0000 */
[----:B0-----:R-:W-:-:S13]  /*0090*/  ISETP.NE.OR P0, PT, R2, RZ, !P0 ;  /* 0x000000ff0200720c */ /* 0x001fda0004705670 */
[----:B-12---:R-:W-:Y:S05]  /*00a0*/  @P0 BRA `(.L_x_1) ;  /* 0x0000000000200947 */ /* 0x006fea0003800000 */
[----:B------:R-:W-:Y:S02]  /*00b0*/  ULDC.64 UR4, c[0x0][0x198] ;  /* 0x0000660000047ab9 */ /* 0x000fe40000000a00 */
[----:B------:R-:W-:Y:S02]  /*00c0*/  UIADD3 UR6, UP0, UR4, 0xf0, URZ ;  /* 0x000000f004067890 */ /* 0x000fe4000ff1e03f */
[----:B------:R-:W-:Y:S02]  /*00d0*/  UIADD3 UR4, UP1, UR4, 0x1f0, URZ ;  /* 0x000001f004047890 */ /* 0x000fe4000ff3e03f */
[----:B------:R-:W-:Y:S02]  /*00e0*/  UIADD3.X UR7, URZ, UR5, URZ, UP0, !UPT ;  /* 0x000000053f077290 */ /* 0x000fe400087fe43f */
[----:B------:R-:W-:-:S07]  /*00f0*/  UIADD3.X UR5, URZ, UR5, URZ, UP1, !UPT ;  /* 0x000000053f057290 */ /* 0x000fce0008ffe43f */
[----:B------:R0:W-:Y:S02]  /*0100*/  UTMACCTL.PF [UR6] ;  /* 0x00000000060079b9 */ /* 0x0001e40008040000 */
[----:B------:R0:W-:Y:S02]  /*0110*/  UTMACCTL.PF [UR4] ;  /* 0x00000000040079b9 */ /* 0x0001e40008040000 */
[----:B0-----:R-:W-:Y:S01]  /*0120*/  NOP ;  /* 0x0000000000007918 */ /* 0x001fe20000000000 */
.L_x_1:
[----:B------:R-:W-:Y:S05]  /*0130*/  BSYNC B0 ;  /* 0x0000000000007941 */ /* 0x000fea0003800000 */
.L_x_0:
[----:B------:R-:W0:Y:S02]  /*0140*/  SHFL.IDX PT, R3, R0, RZ, 0x1f ;  /* 0x00001fff00037589 */ /* 0x000e2400000e0000 */
[----:B0-----:R-:W-:-:S13]  /*0150*/  ISETP.NE.AND P0, PT, R3, RZ, PT ;  /* 0x000000ff0300720c */ /* 0x001fda0003f05270 */
[----:B------:R-:W-:Y:S05]  /*0160*/  @P0 BRA `(.L_x_2) ;  /* 0x00000000008c0947 */ /* 0x000fea0003800000 */
[----:B------:R-:W-:Y:S01]  /*0170*/  ELECT P0, URZ, PT ;  /* 0x00000000003f782f */ /* 0x000fe20003800000 */
[----:B------:R-:W-:-:S12]  /*0180*/  BSSY B0, `(.L_x_2) ;  /* 0x0000021000007945 */ /* 0x000fd80003800000 */
[----:B------:R-:W-:Y:S05]  /*0190*/  @!P0 BRA `(.L_x_3) ;  /* 0x00000000007c8947 */ /* 0x000fea0003800000 */
[----:B------:R-:W0:Y:S01]  /*01a0*/  S2UR UR8, SR_CgaCtaId ;  /* 0x00000000000879c3 */ /* 0x000e220000008800 */
[----:B------:R-:W-:Y:S01]  /*01b0*/  UMOV UR4, 0x400 ;  /* 0x0000040000047882 */ /* 0x000fe20000000000 */
[----:B------:R-:W-:Y:S01]  /*01c0*/  UMOV UR5, 0x1 ;  /* 0x0000000100057882 */ /* 0x000fe20000000000 */
[----:B------:R-:W-:Y:S02]  /*01d0*/  UMOV UR6, 0x80 ;  /* 0x0000008000067882 */ /* 0x000fe40000000000 */
[----:B------:R-:W-:-:S04]  /*01e0*/  UIADD3 UR6, -UR6, 0x100000, URZ ;  /* 0x0010000006067890 */ /* 0x000fc8000fffe13f */
[----:B------:R-:W-:Y:S02]  /*01f0*/  USHF.L.U32 UR7, UR6, 0xb, URZ ;  /* 0x0000000b06077899 */ /* 0x000fe4000800063f */
[----:B------:R-:W-:Y:S02]  /*0200*/  USHF.L.U32 UR6, UR6, 0x1, URZ ;  /* 0x0000000106067899 */ /* 0x000fe4000800063f */
[----:B0-----:R-:W-:Y:S02]  /*0210*/  ULEA UR8, UR8, UR4, 0x18 ;  /* 0x0000000408087291 */ /* 0x001fe4000f8ec03f */
[----:B------:R-:W-:-:S04]  /*0220*/  UIADD3 UR4, -UR5, 0x100000, URZ ;  /* 0x0010000005047890 */ /* 0x000fc8000fffe13f */
[----:B------:R-:W-:Y:S02]  /*0230*/  USHF.L.U32 UR5, UR4, 0xb, URZ ;  /* 0x0000000b04057899 */ /* 0x000fe4000800063f */
[----:B------:R-:W-:Y:S01]  /*0240*/  USHF.L.U32 UR4, UR4, 0x1, URZ ;  /* 0x0000000104047899 */ /* 0x000fe2000800063f */
[----:B------:R-:W0:Y:S11]  /*0250*/  FENCE.VIEW.ASYNC.S ;  /* 0x00000000000073c6 */ /* 0x000e360000000000 */
[----:B0-----:R0:W1:Y:S01]  /*0260*/  SYNCS.EXCH.64 URZ, [UR8], UR4 ;  /* 0x00000004083f75b2 */ /* 0x0010620008000100 */
[----:B------:R0:W2:Y:S01]  /*0270*/  SYNCS.EXCH.64 URZ, [UR8+0x48], UR6 ;  /* 0x00004806083f75b2 */ /* 0x0000a20008000100 */
[----:B------:R0:W3:Y:S01]  /*0280*/  SYNCS.EXCH.64 URZ, [UR8+0x8], UR4 ;  /* 0x00000804083f75b2 */ /* 0x0000e20008000100 */
[----:B------:R0:W4:Y:S01]  /*0290*/  SYNCS.EXCH.64 URZ, [UR8+0x50], UR6 ;  /* 0x00005006083f75b2 */ /* 0x0001220008000100 */
[----:B------:R0:W0:Y:S01]  /*02a0*/  SYNCS.EXCH.64 URZ, [UR8+0x10], UR4 ;  /* 0x00001004083f75b2 */ /* 0x0000220008000100 */
        /* <DEDUP_REMOVED lines=13> */
[----:B------:R-:W-:Y:S01]  /*0380*/  NOP ;  /* 0x0000000000007918 */ /* 0x000fe20000000000 */
.L_x_3:
[----:B0-----:R-:W-:Y:S05]  /*0390*/  BSYNC B0 ;  /* 0x0000000000007941 */ /* 0x001fea0003800000 */
.L_x_2:
[----:B------:R-:W0:Y:S01]  /*03a0*/  SHFL.IDX PT, R6, R0, RZ, 0x1f ;  /* 0x00001fff00067589 */ /* 0x000e2200000e0000 */
[----:B------:R-:W-:Y:S01]  /*03b0*/  ELECT P0, URZ, PT ;  /* 0x00000000003f782f */ /* 0x000fe20003800000 */
[----:B------:R-:W-:Y:S01]  /*03c0*/  NOP ;  /* 0x0000000000007918 */ /* 0x000fe20000000000 */
[----:B------:R-:W-:Y:S01]  /*03d0*/  ELECT P1, URZ, PT ;  /* 0x00000000003f782f */ /* 0x000fe20003820000 */
[----:B------:R-:W5:Y:S01]  /*03e0*/  SHFL.IDX PT, R3, R0, RZ, 0x1f ;  /* 0x00001fff00037589 */ /* 0x000f6200000e0000 */
[----:B------:R-:W-:Y:S01]  /*03f0*/  UMOV UR4, 0x20 ;  /* 0x0000002000047882 */ /* 0x000fe20000000000 */
[----:B------:R-:W-:Y:S01]  /*0400*/  UMOV UR11, 0x80 ;  /* 0x00000080000b7882 */ /* 0x000fe20000000000 */
[----:B------:R-:W-:Y:S01]  /*0410*/  NOP ;  /* 0x0000000000007918 */ /* 0x000fe20000000000 */
[----:B------:R-:W1:Y:S01]  /*0420*/  SHFL.IDX PT, R5, R5, RZ, 0x1f ;  /* 0x00001fff05057589 */ /* 0x000e6200000e0000 */
[C---:B------:R-:W-:Y:S01]  /*0430*/  VIADD R31, R7.reuse, 0xffffffff ;  /* 0xffffffff071f7836 */ /* 0x040fe20000000000 */
[----:B------:R-:W-:Y:S01]  /*0440*/  ULDC.64 UR36, c[0x0][0x208] ;  /* 0x0000820000247ab9 */ /* 0x000fe20000000a00 */
[----:B------:R-:W-:-:S03]  /*0450*/  ISETP.NE.AND P2, PT, R7, RZ, PT ;  /* 0x000000ff0700720c */ /* 0x000fc60003f45270 */
[----:B------:R-:W-:Y:S02]  /*0460*/  ISETP.GE.U32.AND P3, PT, R31, 0x2, PT ;  /* 0x000000021f00780c */ /* 0x000fe40003f66070 */
[----:B0-----:R-:W-:Y:S02]  /*0470*/  ISETP.NE.OR P0, PT, R6, RZ, !P0 ;  /* 0x000000ff0600720c */ /* 0x001fe40004705670 */
[----:B-----5:R-:W-:Y:S02]  /*0480*/  ISETP.NE.OR P1, PT, R3, RZ, !P1 ;  /* 0x000000ff0300720c */ /* 0x020fe40004f25670 */
[----:B------:R-:W-:Y:S02]  /*0490*/  SHF.R.S32.HI R3, RZ, 0x1f, R2 ;  /* 0x0000001fff037819 */ /* 0x000fe40000011402 */
[----:B-1----:R-:W-:Y:S02]  /*04a0*/  R2UR UR43, R5 ;  /* 0x00000000052b72ca */ /* 0x002fe400000e0000 */
[----:B------:R-:W-:-:S05]  /*04b0*/  LEA.HI R3, R3, R2, RZ, 0x2 ;  /* 0x0000000203037211 */ /* 0x000fca00078f10ff */
[----:B------:R-:W-:Y:S01]  /*04c0*/  VOTEU.ALL UP0, P0 ;  /* 0x00000000003f7886 */ /* 0x000fe20000000000 */
[----:B------:R-:W-:Y:S01]  /*04d0*/  LOP3.LUT R3, R3, 0xfffffffc, RZ, 0xc0, !PT ;  /* 0xfffffffc03037812 */ /* 0x000fe200078ec0ff */
[----:B------:R-:W-:-:S03]  /*04e0*/  VOTEU.ALL UP1, P1 ;  /* 0x00000000003f7886 */ /* 0x000fc60000820000 */
[----:B------:R-:W0:Y:S01]  /*04f0*/  @!UP0 S2UR UR7, SR_CgaCtaId ;  /* 0x00000000000789c3 */ /* 0x000e220000008800 */
[----:B------:R-:W-:Y:S01]  /*0500*/  @!UP0 UMOV UR6, 0x400 ;  /* 0x0000040000068882 */ /* 0x000fe20000000000 */
[----:B------:R-:W-:-:S04]  /*0510*/  @!UP0 UIADD3 UR4, -UR4, 0x100000, URZ ;  /* 0x0010000004048890 */ /* 0x000fc8000fffe13f */
[----:B------:R-:W-:Y:S02]  /*0520*/  @!UP0 USHF.L.U32 UR5, UR4, 0xb, URZ ;  /* 0x0000000b04058899 */ /* 0x000fe4000800063f */
[----:B------:R-:W-:Y:S01]  /*0530*/  @!UP0 USHF.L.U32 UR4, UR4, 0x1, URZ ;  /* 0x0000000104048899 */ /* 0x000fe2000800063f */
[----:B------:R-:W-:Y:S01]  /*0540*/  IMAD.IADD R14, R2, 0x1, -R3 ;  /* 0x00000001020e7824 */ /* 0x000fe200078e0a03 */
[----:B------:R-:W-:Y:S01]  /*0550*/  @!UP1 UMOV UR9, 0x400 ;  /* 0x0000040000099882 */ /* 0x000fe20000000000 */
[----:B------:R-:W-:Y:S01]  /*0560*/  VOTEU.ALL UP2, P1 ;  /* 0x00000000003f7886 */ /* 0x000fe20000840000 */
[----:B------:R-:W-:Y:S01]  /*0570*/  VOTEU.ALL UP3, P1 ;  /* 0x00000000003f7886 */ /* 0x000fe20000860000 */
[----:B------:R-:W-:Y:S01]  /*0580*/  VOTEU.ALL UP4, P1 ;  /* 0x00000000003f7886 */ /* 0x000fe20000880000 */
[----:B------:R-:W1:Y:S01]  /*0590*/  @!UP1 S2UR UR10, SR_CgaCtaId ;  /* 0x00000000000a99c3 */ /* 0x000e620000008800 */
[----:B------:R-:W-:Y:S01]  /*05a0*/  VOTEU.ALL UP5, P1 ;  /* 0x00000000003f7886 */ /* 0x000fe200008a0000 */
[----:B------:R-:W-:-:S04]  /*05b0*/  SHF.R.S32.HI R3, RZ, 0x1f, R4 ;  /* 0x0000001fff037819 */ /* 0x000fc80000011404 */
[----:B------:R-:W-:-:S04]  /*05c0*/  LEA.HI R3, R3, R4, RZ, 0x7 ;  /* 0x0000000403037211 */ /* 0x000fc800078f38ff */
[----:B------:R-:W-:-:S05]  /*05d0*/  LOP3.LUT R3, R3, 0xffffff80, RZ, 0xc0, !PT ;  /* 0xffffff8003037812 */ /* 0x000fca00078ec0ff */
[----:B------:R-:W-:Y:S01]  /*05e0*/  IMAD.IADD R5, R4, 0x1, -R3 ;  /* 0x0000000104057824 */ /* 0x000fe200078e0a03 */
[----:B0-----:R-:W-:Y:S02]  /*05f0*/  @!UP0 ULEA UR8, UR7, UR6, 0x18 ;  /* 0x0000000607088291 */ /* 0x001fe4000f8ec03f */
[----:B------:R-:W-:-:S04]  /*0600*/  @!UP1 UIADD3 UR6, -UR11, 0x100000, URZ ;  /* 0x001000000b069890 */ /* 0x000fc8000fffe13f */
[----:B------:R-:W-:Y:S02]  /*0610*/  @!UP1 USHF.L.U32 UR7, UR6, 0xb, URZ ;  /* 0x0000000b06079899 */ /* 0x000fe4000800063f */
[----:B------:R-:W-:Y:S01]  /*0620*/  @!UP1 USHF.L.U32 UR6, UR6, 0x1, URZ ;  /* 0x0000000106069899 */ /* 0x000fe2000800063f */
[----:B------:R-:W-:Y:S01]  /*0630*/  VOTEU.ALL UP0, P0 ;  /* 0x00000000003f7886 */ /* 0x000fe20000000000 */
[----:B-1----:R-:W-:Y:S01]  /*0640*/  @!UP1 ULEA UR9, UR10, UR9, 0x18 ;  /* 0x000000090a099291 */ /* 0x002fe2000f8ec03f */
[----:B------:R-:W-:Y:S02]  /*0650*/  VOTEU.ALL UP1, P0 ;  /* 0x00000000003f7886 */ /* 0x000fe40000020000 */
[----:B------:R-:W-:Y:S01]  /*0660*/  ULDC.64 UR10, c[0x0][0x598] ;  /* 0x00016600000a7ab9 */ /* 0x000fe20000000a00 */
[----:B------:R-:W-:Y:S01]  /*0670*/  ISETP.NE.AND P0, PT, R14, 0x3, PT ;  /* 0x000000030e00780c */ /* 0x000fe20003f05270 */
[----:B------:R-:W0:Y:S02]  /*0680*/  FENCE.VIEW.ASYNC.S ;  /* 0x00000000000073c6 */ /* 0x000e240000000000 */
[----:B0-----:R0:W2:Y:S01]  /*0690*/  @!UP0 SYNCS.EXCH.64 URZ, [UR8+0xc0], UR4 ;  /* 0x0000c004083f85b2 */ /* 0x0010a20008000100 */
[----:B------:R-:W-:-:S02]  /*06a0*/  ISETP.NE.U32.AND P1, PT, RZ, UR10, PT ;  /* 0x0000000aff007c0c */ /* 0x000fc4000bf25070 */
[----:B------:R-:W-:Y:S02]  /*06b0*/  ISETP.EQ.OR P0, PT, R14, RZ, !P0 ;  /* 0x000000ff0e00720c */ /* 0x000fe40004702670 */
[----:B------:R-:W-:Y:S02]  /*06c0*/  ISETP.NE.AND.EX P1, PT, RZ, UR11, PT, P1 ;  /* 0x0000000bff007c0c */ /* 0x000fe4000bf25310 */
[----:B------:R-:W-:-:S04]  /*06d0*/  ISETP.EQ.AND P0, PT, R7, RZ, P0 ;  /* 0x000000ff0700720c */ /* 0x000fc80000702270 */
[----:B------:R-:W-:-:S04]  /*06e0*/  SEL R23, RZ, 0x1, !P0 ;  /* 0x00000001ff177807 */ /* 0x000fc80004000000 */
[----:B------:R-:W-:Y:S01]  /*06f0*/  SEL R23, R23, 0x2, P3 ;  /* 0x0000000217177807 */ /* 0x000fe20001800000 */
[----:B------:R0:W2:Y:S01]  /*0700*/  @!UP1 SYNCS.EXCH.64 URZ, [UR8+0xc8], UR4 ;  /* 0x0000c804083f95b2 */ /* 0x0000a20008000100 */
[----:B------:R-:W-:Y:S01]  /*0710*/  NOP ;  /* 0x0000000000007918 */ /* 0x000fe20000000000 */
[----:B------:R0:W2:Y:S01]  /*0720*/  @!UP2 SYNCS.EXCH.64 URZ, [UR9+0xa0], UR6 ;  /* 0x0000a006093fa5b2 */ /* 0x0000a20008000100 */
[----:B------:R0:W2:Y:S01]  /*0730*/  @!UP3 SYNCS.EXCH.64 URZ, [UR9+0xa8], UR6 ;  /* 0x0000a806093fb5b2 */ /* 0x0000a20008000100 */
[----:B------:R0:W2:Y:S01]  /*0740*/  @!UP4 SYNCS.EXCH.64 URZ, [UR9+0xb0], UR6 ;  /* 0x0000b006093fc5b2 */ /* 0x0000a20008000100 */
[----:B------:R0:W2:Y:S01]  /*0750*/  @!UP5 SYNCS.EXCH.64 URZ, [UR9+0xb8], UR6 ;  /* 0x0000b806093fd5b2 */ /* 0x0000a20008000100 */
[----:B------:R-:W-:Y:S01]  /*0760*/  NOP ;  /* 0x0000000000007918 */ /* 0x000fe20000000000 */
[----:B--234-:R-:W-:Y:S06]  /*0770*/  BAR.SYNC.DEFER_BLOCKING 0x0 ;  /* 0x0000000000007b1d */ /* 0x01cfec0000010000 */
[----:B0-----:R-:W-:Y:S05]  /*0780*/  @!P1 BRA `(.L_x_4) ;  /* 0x00000000001c9947 */ /* 0x001fea0003800000 */
[----:B------:R-:W0:Y:S02]  /*0790*/  LDC.64 R2, c[0x0][0x598] ;  /* 0x00016600ff027b82 */ /* 0x000e240000000a00 */
[----:B0-----:R-:W2:Y:S02]  /*07a0*/  LDG.E.64 R2, desc[UR36][R2.64] ;  /* 0x0000002402027981 */ /* 0x001ea4000c1e1b00 */
[----:B--2---:R-:W-:-:S04]  /*07b0*/  ISETP.NE.U32.AND P0, PT, R2, RZ, PT ;  /* 0x000000ff0200720c */ /* 0x004fc80003f05070 */
[----:B------:R-:W-:-:S13]  /*07c0*/  ISETP.NE.AND.EX P0, PT, R3, RZ, PT, P0 ;  /* 0x000000ff0300720c */ /* 0x000fda0003f05300 */
[----:B------:R-:W-:Y:S05]  /*07d0*/  @!P0 BRA `(.L_x_4) ;  /* 0x0000000000088947 */ /* 0x000fea0003800000 */
[----:B------:R1:W5:Y:S01]  /*07e0*/  LD.E R88, desc[UR36][R2.64] ;  /* 0x0000002402587980 */ /* 0x000362000c101900 */
[----:B------:R-:W-:Y:S05]  /*07f0*/  BRA `(.L_x_5) ;  /* 0x0000000000247947 */ /* 0x000fea0003800000 */
.L_x_4:
[----:B------:R-:W-:Y:S02]  /*0800*/  ULDC.64 UR4, c[0x0][0x588] ;  /* 0x0001620000047ab9 */ /* 0x000fe40000000a00 */
[----:B------:R-:W-:-:S04]  /*0810*/  ISETP.NE.U32.AND P0, PT, RZ, UR4, PT ;  /* 0x00000004ff007c0c */ /* 0x000fc8000bf05070 */
[----:B------:R-:W-:-:S13]  /*0820*/  ISETP.NE.AND.EX P0, PT, RZ, UR5, PT, P0 ;  /* 0x00000005ff007c0c */ /* 0x000fda000bf05300 */
[----:B------:R-:W-:Y:S05]  /*0830*/  @!P0 BRA `(.L_x_6) ;  /* 0x00000000000c8947 */ /* 0x000fea0003800000 */
[----:B------:R-:W0:Y:S02]  /*0840*/  LDC.64 R88, c[0x0][0x588] ;  /* 0x00016200ff587b82 */ /* 0x000e240000000a00 */
[----:B0-----:R0:W5:Y:S01]  /*0850*/  LDG.E R88, desc[UR36][R88.64] ;  /* 0x0000002458587981 */ /* 0x001162000c1e1900 */
[----:B------:R-:W-:Y:S05]  /*0860*/  BRA `(.L_x_5) ;  /* 0x0000000000087947 */ /* 0x000fea0003800000 */
.L_x_6:
[----:B------:R-:W-:Y:S02]  /*0870*/  ULDC UR4, c[0x0][0x580] ;  /* 0x0001600000047ab9 */ /* 0x000fe40000000800 */
[----:B------:R-:W-:-:S07]  /*0880*/  IMAD.U32 R88, RZ, RZ, UR4 ;  /* 0x00000004ff587e24 */ /* 0x000fce000f8e00ff */
.L_x_5:
[----:B------:R-:W-:Y:S02]  /*0890*/  ULDC.64 UR4, c[0x0][0x5a0] ;  /* 0x0001680000047ab9 */ /* 0x000fe40000000a00 */
[----:B------:R-:W-:-:S04]  /*08a0*/  ISETP.NE.U32.AND P0, PT, RZ, UR4, PT ;  /* 0x00000004ff007c0c */ /* 0x000fc8000bf05070 */
[----:B------:R-:W-:-:S13]  /*08b0*/  ISETP.NE.AND.EX P0, PT, RZ, UR5, PT, P0 ;  /* 0x00000005ff007c0c */ /* 0x000fda000bf05300 */
[----:B------:R-:W-:Y:S05]  /*08c0*/  @!P0 BRA `(.L_x_7) ;  /* 0x00000000001c8947 */ /* 0x000fea0003800000 */
[----:B-1----:R-:W1:Y:S02]  /*08d0*/  LDC.64 R2, c[0x0][0x5a0] ;  /* 0x00016800ff027b82 */ /* 0x002e640000000a00 */
[----:B-1----:R-:W2:Y:S02]  /*08e0*/  LDG.E.64 R2, desc[UR36][R2.64] ;  /* 0x0000002402027981 */ /* 0x002ea4000c1e1b00 */
[----:B--2---:R-:W-:-:S04]  /*08f0*/  ISETP.NE.U32.AND P0, PT, R2, RZ, PT ;  /* 0x000000ff0200720c */ /* 0x004fc80003f05070 */
[----:B------:R-:W-:-:S13]  /*0900*/  ISETP.NE.AND.EX P0, PT, R3, RZ, PT, P0 ;  /* 0x000000ff0300720c */ /* 0x000fda0003f05300 */
[----:B------:R-:W-:Y:S05]  /*0910*/  @!P0 BRA `(.L_x_7) ;  /* 0x0000000000088947 */ /* 0x000fea0003800000 */
[----:B0-----:R2:W5:Y:S01]  /*0920*/  LD.E R89, desc[UR36][R2.64] ;  /* 0x0000002402597980 */ /* 0x001562000c101900 */
[----:B------:R-:W-:Y:S05]  /*0930*/  BRA `(.L_x_8) ;  /* 0x0000000000247947 */ /* 0x000fea0003800000 */
.L_x_7:
[----:B------:R-:W-:Y:S02]  /*0940*/  ULDC.64 UR4, c[0x0][0x590] ;  /* 0x0001640000047ab9 */ /* 0x000fe40000000a00 */
[----:B------:R-:W-:-:S04]  /*0950*/  ISETP.NE.U32.AND P0, PT, RZ, UR4, PT ;  /* 0x00000004ff007c0c */ /* 0x000fc8000bf05070 */
[----:B------:R-:W-:-:S13]  /*0960*/  ISETP.NE.AND.EX P0, PT, RZ, UR5, PT, P0 ;  /* 0x00000005ff007c0c */ /* 0x000fda000bf05300 */
[----:B------:R-:W-:Y:S05]  /*0970*/  @!P0 BRA `(.L_x_9) ;  /* 0x00000000000c8947 */ /* 0x000fea0003800000 */
[----:B-1----:R-:W0:Y:S02]  /*0980*/  LDC.64 R2, c[0x0][0x590] ;  /* 0x00016400ff027b82 */ /* 0x002e240000000a00 */
[----:B0-----:R0:W5:Y:S01]  /*0990*/  LDG.E R89, desc[UR36][R2.64] ;  /* 0x0000002402597981 */ /* 0x001162000c1e1900 */
[----:B------:R-:W-:Y:S05]  /*09a0*/  BRA `(.L_x_8) ;  /* 0x0000000000087947 */ /* 0x000fea0003800000 */
.L_x_9:
[----:B------:R-:W-:Y:S02]  /*09b0*/  ULDC UR4, c[0x0][0x584] ;  /* 0x0001610000047ab9 */ /* 0x000fe40000000800 */
[----:B0-----:R-:W-:-:S07]  /*09c0*/  IMAD.U32 R89, RZ, RZ, UR4 ;  /* 0x00000004ff597e24 */ /* 0x001fce000f8e00ff */
.L_x_8:
[----:B012---:R-:W0:Y:S01]  /*09d0*/  LDC R2, c[0x0][0x65c] ;  /* 0x00019700ff027b82 */ /* 0x007e220000000800 */
[----:B------:R-:W1:Y:S01]  /*09e0*/  S2R R15, SR_CTAID.Y ;  /* 0x00000000000f7919 */ /* 0x000e620000002600 */
[----:B------:R-:W-:Y:S01]  /*09f0*/  ULDC UR6, c[0x0][0x28c] ;  /* 0x0000a30000067ab9 */ /* 0x000fe20000000800 */
[----:B------:R-:W-:Y:S01]  /*0a00*/  ISETP.NE.AND P0, PT, R7, 0x2, PT ;  /* 0x000000020700780c */ /* 0x000fe20003f05270 */
[----:B------:R-:W-:Y:S01]  /*0a10*/  UIADD3 UR6, UR6, 0x1f, URZ ;  /* 0x0000001f06067890 */ /* 0x000fe2000fffe03f */
[----:B------:R-:W2:Y:S01]  /*0a20*/  S2R R6, SR_CTAID.X ;  /* 0x0000000000067919 */ /* 0x000ea20000002500 */
[----:B------:R-:W-:Y:S01]  /*0a30*/  UMOV UR38, URZ ;  /* 0x0000003f00267c82 */ /* 0x000fe20008000000 */
[----:B------:R-:W-:Y:S01]  /*0a40*/  UMOV UR39, URZ ;  /* 0x0000003f00277c82 */ /* 0x000fe20008000000 */
[----:B------:R-:W-:Y:S01]  /*0a50*/  USHF.R.S32.HI UR7, URZ, 0x1f, UR6 ;  /* 0x0000001f3f077899 */ /* 0x000fe20008011406 */
[----:B------:R-:W-:-:S03]  /*0a60*/  ULDC.64 UR8, c[0x0][0x650] ;  /* 0x0001940000087ab9 */ /* 0x000fc60000000a00 */
[----:B------:R-:W-:-:S04]  /*0a70*/  ULEA.HI UR7, UR7, UR6, URZ, 0x5 ;  /* 0x0000000607077291 */ /* 0x000fc8000f8f283f */
[----:B------:R-:W-:Y:S01]  /*0a80*/  USHF.R.S32.HI UR40, URZ, 0x5, UR7 ;  /* 0x000000053f287899 */ /* 0x000fe20008011407 */
[----:B0-----:R-:W-:-:S13]  /*0a90*/  ISETP.NE.AND P1, PT, R2, 0x1, PT ;  /* 0x000000010200780c */ /* 0x001fda0003f25270 */
[----:B------:R-:W2:Y:S01]  /*0aa0*/  @P1 LDC R17, c[0x0][0x10] ;  /* 0x00000400ff111b82 */ /* 0x000ea20000000800 */
[----:B-1----:R-:W-:Y:S02]  /*0ab0*/  @P1 IMAD.MOV.U32 R8, RZ, RZ, R15 ;  /* 0x000000ffff081224 */ /* 0x002fe400078e000f */
[----:B------:R-:W-:Y:S02]  /*0ac0*/  @P1 IMAD.MOV.U32 R9, RZ, RZ, RZ ;  /* 0x000000ffff091224 */ /* 0x000fe400078e00ff */
[----:B------:R-:W-:-:S03]  /*0ad0*/  @P1 IMAD.MOV.U32 R7, RZ, RZ, RZ ;  /* 0x000000ffff071224 */ /* 0x000fc600078e00ff */
[----:B------:R-:W0:Y:S01]  /*0ae0*/  @!P1 LDC R3, c[0x0][0xc] ;  /* 0x00000300ff039b82 */ /* 0x000e220000000800 */
[----:B------:R-:W-:Y:S01]  /*0af0*/  ULDC UR4, c[0x0][0xc] ;  /* 0x0000030000047ab9 */ /* 0x000fe20000000800 */
[----:B------:R-:W-:Y:S02]  /*0b00*/  ULDC UR5, c[0x0][0x10] ;  /* 0x0000040000057ab9 */ /* 0x000fe40000000800 */
[----:B------:R-:W-:-:S04]  /*0b10*/  UIMAD.WIDE.U32 UR4, UR4, UR5, URZ ;  /* 0x00000005040472a5 */ /* 0x000fc8000f8e003f */
[----:B------:R-:W1:Y:S01]  /*0b20*/  LDC R0, c[0x0][0x14] ;  /* 0x00000500ff007b82 */ /* 0x000e620000000800 */
[----:B--2---:R-:W-:-:S04]  /*0b30*/  @P1 IMAD.WIDE.U32 R16, R6, R17, R8 ;  /* 0x0000001106101225 */ /* 0x004fc800078e0008 */
[----:B------:R-:W-:Y:S02]  /*0b40*/  @P1 IMAD.IADD R17, R17, 0x1, R7 ;  /* 0x0000000111111824 */ /* 0x000fe400078e0207 */
[----:B------:R-:W-:Y:S02]  /*0b50*/  IMAD.MOV.U32 R7, RZ, RZ, RZ ;  /* 0x000000ffff077224 */ /* 0x000fe400078e00ff */
[----:B0-----:R-:W-:-:S04]  /*0b60*/  @!P1 IMAD.WIDE.U32 R8, R3, R15, R6 ;  /* 0x0000000f03089225 */ /* 0x001fc800078e0006 */
[----:B------:R-:W-:Y:S02]  /*0b70*/  @!P1 IMAD.MOV.U32 R16, RZ, RZ, R8 ;  /* 0x000000ffff109224 */ /* 0x000fe400078e0008 */
[----:B-1----:R-:W-:-:S04]  /*0b80*/  IMAD.WIDE.U32 R10, R0, UR4, RZ ;  /* 0x00000004000a7c25 */ /* 0x002fc8000f8e00ff */
[----:B------:R-:W-:Y:S01]  /*0b90*/  IMAD R3, R0, UR5, RZ ;  /* 0x0000000500037c24 */ /* 0x000fe2000f8e02ff */
[----:B------:R0:W-:Y:S01]  /*0ba0*/  STL.64 [R1], R10 ;  /* 0x0000000a01007387 */ /* 0x0001e20000100a00 */
[----:B------:R-:W-:Y:S02]  /*0bb0*/  @!P1 IMAD.MOV.U32 R17, RZ, RZ, R9 ;  /* 0x000000ffff119224 */ /* 0x000fe400078e0009 */
[----:B------:R-:W-:Y:S01]  /*0bc0*/  IMAD.IADD R0, R11, 0x1, R3 ;  /* 0x000000010b007824 */ /* 0x000fe200078e0203 */
[----:B------:R-:W-:Y:S06]  /*0bd0*/  @P0 BRA `(.L_x_10) ;  /* 0x0000000000200947 */ /* 0x000fec0003800000 */
[----:B------:R-:W-:Y:S01]  /*0be0*/  UISETP.GE.U32.AND UP0, UPT, UR40, 0x9, UPT ;  /* 0x000000092800788c */ /* 0x000fe2000bf06070 */
[----:B------:R-:W-:Y:S01]  /*0bf0*/  IADD3 R16, P0, R16, R10, RZ ;  /* 0x0000000a10107210 */ /* 0x000fe20007f1e0ff */
[----:B------:R-:W-:Y:S01]  /*0c00*/  UIMAD.WIDE.U32 UR4, UR40, 0x38e38e39, URZ ;  /* 0x38e38e39280478a5 */ /* 0x000fe2000f8e003f */
[----:B------:R-:W-:-:S03]  /*0c10*/  UMOV UR39, URZ ;  /* 0x0000003f00277c82 */ /* 0x000fc60008000000 */
[----:B------:R-:W-:Y:S01]  /*0c20*/  USHF.R.U32.HI UR4, URZ, 0x1, UR5 ;  /* 0x000000013f047899 */ /* 0x000fe20008011605 */
[----:B------:R-:W-:-:S03]  /*0c30*/  IMAD.X R17, R0, 0x1, R17, P0 ;  /* 0x0000000100117824 */ /* 0x000fc600000e0611 */
[----:B------:R-:W-:Y:S02]  /*0c40*/  UIMAD UR38, UR4, -0x9, UR40 ;  /* 0xfffffff7042678a4 */ /* 0x000fe4000f8e0228 */
[----:B------:R-:W-:-:S12]  /*0c50*/  @UP0 ULOP3.LUT UR39, UR4, 0x1, URZ, 0xc0, !UPT ;  /* 0x0000000104270892 */ /* 0x000fd8000f8ec03f */
.L_x_10:
[----:B------:R-:W-:Y:S01]  /*0c60*/  ISETP.GE.U32.AND P0, PT, R16, UR8, PT ;  /* 0x0000000810007c0c */ /* 0x000fe2000bf06070 */
[----:B------:R-:W-:Y:S01]  /*0c70*/  IMAD.MOV.U32 R22, RZ, RZ, -0x1 ;  /* 0xffffffffff167424 */ /* 0x000fe200078e00ff */
[----:B------:R-:W-:Y:S01]  /*0c80*/  PRMT R3, RZ, 0x7610, R3 ;  /* 0x00007610ff037816 */ /* 0x000fe20000000003 */
[----:B------:R-:W-:Y:S01]  /*0c90*/  IMAD.MOV.U32 R18, RZ, RZ, -0x1 ;  /* 0xffffffffff127424 */ /* 0x000fe200078e00ff */
[----:B------:R-:W-:Y:S01]  /*0ca0*/  ISETP.GE.U32.AND.EX P0, PT, R17, UR9, PT, P0 ;  /* 0x0000000911007c0c */ /* 0x000fe2000bf06100 */
[----:B------:R-:W-:-:S12]  /*0cb0*/  IMAD.MOV.U32 R19, RZ, RZ, -0x1 ;  /* 0xffffffffff137424 */ /* 0x000fd800078e00ff */
[----:B------:R-:W-:Y:S05]  /*0cc0*/  @P0 BRA `(.L_x_11) ;  /* 0x0000000400580947 */ /* 0x000fea0003800000 */
[----:B------:R-:W1:Y:S01]  /*0cd0*/  LDC.64 R20, c[0x0][0x628] ;  /* 0x00018a00ff147b82 */ /* 0x000e620000000a00 */
[----:B------:R-:W-:Y:S02]  /*0ce0*/  IMAD.MOV.U32 R8, RZ, RZ, R16 ;  /* 0x000000ffff087224 */ /* 0x000fe400078e0010 */
[----:B------:R-:W-:-:S05]  /*0cf0*/  IMAD.MOV.U32 R9, RZ, RZ, R17 ;  /* 0x000000ffff097224 */ /* 0x000fca00078e0011 */
[----:B------:R-:W2:Y:S08]  /*0d00*/  LDC R18, c[0x0][0x630] ;  /* 0x00018c00ff127b82 */ /* 0x000eb00000000800 */
[----:B------:R-:W3:Y:S01]  /*0d10*/  LDC.64 R24, c[0x0][0x620] ;  /* 0x00018800ff187b82 */ /* 0x000ee20000000a00 */
[----:B-1----:R-:W-:-:S04]  /*0d20*/  ISETP.NE.U32.AND P0, PT, R20, RZ, PT ;  /* 0x000000ff1400720c */ /* 0x002fc80003f05070 */
[----:B------:R-:W-:-:S13]  /*0d30*/  ISETP.NE.AND.EX P0, PT, R21, RZ, PT, P0 ;  /* 0x000000ff1500720c */ /* 0x000fda0003f05300 */
[----:B--23--:R-:W-:Y:S05]  /*0d40*/  @!P0 BRA `(.L_x_12) ;  /* 0x0000000000288947 */ /* 0x00cfea0003800000 */
[----:B------:R-:W1:Y:S02]  /*0d50*/  LDC R3, c[0x0][0x634] ;  /* 0x00018d00ff037b82 */ /* 0x000e640000000800 */
[----:B-1----:R-:W-:-:S05]  /*0d60*/  IADD3 R3, P0, R16, R3, RZ ;  /* 0x0000000310037210 */ /* 0x002fca0007f1e0ff */
[----:B------:R-:W-:-:S04]  /*0d70*/  IMAD.X R19, RZ, RZ, R17, P0 ;  /* 0x000000ffff137224 */ /* 0x000fc800000e0611 */
[----:B------:R-:W-:-:S04]  /*0d80*/  IMAD.WIDE.U32 R8, R19, R20, RZ ;  /* 0x0000001413087225 */ /* 0x000fc800078e00ff */
[----:B0-----:R-:W-:-:S04]  /*0d90*/  IMAD.WIDE.U32 R10, P0, R3, R21, R8 ;  /* 0x00000015030a7225 */ /* 0x001fc80007800008 */
[----:B------:R-:W-:-:S04]  /*0da0*/  IMAD.WIDE.U32 R8, R3, R20, RZ ;  /* 0x0000001403087225 */ /* 0x000fc800078e00ff */
[----:B------:R-:W-:Y:S01]  /*0db0*/  IMAD.X R13, RZ, RZ, RZ, P0 ;  /* 0x000000ffff0d7224 */ /* 0x000fe200000e06ff */
[----:B------:R-:W-:Y:S01]  /*0dc0*/  IADD3 RZ, P0, R9, R10, RZ ;  /* 0x0000000a09ff7210 */ /* 0x000fe20007f1e0ff */
[----:B------:R-:W-:-:S04]  /*0dd0*/  IMAD.MOV.U32 R12, RZ, RZ, R11 ;  /* 0x000000ffff0c7224 */ /* 0x000fc800078e000b */
[----:B------:R-:W-:-:S08]  /*0de0*/  IMAD.WIDE.U32.X R8, R19, R21, R12, P0 ;  /* 0x0000001513087225 */ /* 0x000fd000000e040c */
.L_x_12:
[-CC-:B------:R-:W-:Y:S01]  /*0df0*/  SHF.R.U64 R30, R8, R18.reuse, R9.reuse ;  /* 0x00000012081e7219 */ /* 0x180fe20000001209 */
[----:B------:R-:W1:Y:S01]  /*0e00*/  LDC R12, c[0x0][0x618] ;  /* 0x00018600ff0c7b82 */ /* 0x000e620000000800 */
[----:B------:R-:W-:Y:S01]  /*0e10*/  SHF.R.U32.HI R7, RZ, R18, R9 ;  /* 0x00000012ff077219 */ /* 0x000fe20000011609 */
[----:B------:R-:W-:Y:S01]  /*0e20*/  ULDC UR4, c[0x0][0x150] ;  /* 0x0000540000047ab9 */ /* 0x000fe20000000800 */
[----:B0-----:R-:W-:Y:S02]  /*0e30*/  IADD3 R11, P0, RZ, -R30, RZ ;  /* 0x8000001eff0b7210 */ /* 0x001fe40007f1e0ff */
[----:B------:R-:W-:-:S03]  /*0e40*/  I2FP.F32.U32 R3, R6 ;  /* 0x0000000600037245 */ /* 0x000fc60000201000 */
[----:B------:R-:W0:Y:S01]  /*0e50*/  LDC.64 R26, c[0x0][0x640] ;  /* 0x00019000ff1a7b82 */ /* 0x000e220000000a00 */
[----:B------:R-:W-:Y:S02]  /*0e60*/  IMAD.X R13, RZ, RZ, ~R7, P0 ;  /* 0x000000ffff0d7224 */ /* 0x000fe400000e0e07 */
[----:B------:R-:W-:Y:S01]  /*0e70*/  FMUL R3, R3, UR4 ;  /* 0x0000000403037c20 */ /* 0x000fe20008400000 */
[----:B------:R-:W-:Y:S01]  /*0e80*/  IMAD.WIDE.U32 R8, R11, R24, R16 ;  /* 0x000000180b087225 */ /* 0x000fe200078e0010 */
[----:B------:R-:W-:-:S03]  /*0e90*/  ULDC UR4, c[0x0][0x154] ;  /* 0x0000550000047ab9 */ /* 0x000fc60000000800 */
[----:B------:R-:W-:Y:S01]  /*0ea0*/  IMAD R10, R13, R24, RZ ;  /* 0x000000180d0a7224 */ /* 0x000fe200078e02ff */
[----:B------:R-:W2:Y:S01]  /*0eb0*/  LDC R7, c[0x0][0x144] ;  /* 0x00005100ff077b82 */ /* 0x000ea20000000800 */
[----:B------:R-:W3:Y:S02]  /*0ec0*/  F2I.U32.TRUNC.NTZ R3, R3 ;  /* 0x0000000300037305 */ /* 0x000ee4000020f000 */
[----:B------:R-:W-:-:S04]  /*0ed0*/  IMAD R11, R11, R25, R10 ;  /* 0x000000190b0b7224 */ /* 0x000fc800078e020a */
[----:B------:R-:W-:Y:S01]  /*0ee0*/  IMAD.IADD R9, R9, 0x1, R11 ;  /* 0x0000000109097824 */ /* 0x000fe200078e020b */
[----:B------:R-:W4:Y:S01]  /*0ef0*/  LDC R18, c[0x0][0x608] ;  /* 0x00018200ff127b82 */ /* 0x000f220000000800 */
[----:B------:R-:W-:-:S03]  /*0f00*/  IMAD.MOV.U32 R11, RZ, RZ, -0x1 ;  /* 0xffffffffff0b7424 */ /* 0x000fc600078e00ff */
[-C--:B-1----:R-:W-:Y:S02]  /*0f10*/  SHF.R.U64 R22, R8, R12.reuse, R9 ;  /* 0x0000000c08167219 */ /* 0x082fe40000001209 */
[----:B------:R-:W-:Y:S02]  /*0f20*/  I2FP.F32.U32 R8, R15 ;  /* 0x0000000f00087245 */ /* 0x000fe40000201000 */
[----:B------:R-:W1:Y:S01]  /*0f30*/  LDC R24, c[0x0][0x658] ;  /* 0x00019600ff187b82 */ /* 0x000e620000000800 */
[----:B0-----:R-:W-:Y:S01]  /*0f40*/  ISETP.NE.U32.AND P0, PT, R26, RZ, PT ;  /* 0x000000ff1a00720c */ /* 0x001fe20003f05070 */
[----:B---3--:R-:W-:Y:S01]  /*0f50*/  IMAD.MOV R10, RZ, RZ, -R3 ;  /* 0x000000ffff0a7224 */ /* 0x008fe200078e0a03 */
[----:B------:R-:W-:Y:S01]  /*0f60*/  SHF.R.U32.HI R9, RZ, R12, R9 ;  /* 0x0000000cff097219 */ /* 0x000fe20000011609 */
[----:B------:R-:W-:Y:S01]  /*0f70*/  FMUL R8, R8, UR4 ;  /* 0x0000000408087c20 */ /* 0x000fe20008400000 */
[----:B------:R-:W-:-:S03]  /*0f80*/  ISETP.NE.AND.EX P0, PT, R27, RZ, PT, P0 ;  /* 0x000000ff1b00720c */ /* 0x000fc60003f05300 */
[----:B------:R-:W0:Y:S01]  /*0f90*/  LDC R20, c[0x0][0x148] ;  /* 0x00005200ff147b82 */ /* 0x000e220000000800 */
[----:B--2---:R-:W-:-:S07]  /*0fa0*/  IMAD R3, R7, R10, R6 ;  /* 0x0000000a07037224 */ /* 0x004fce00078e0206 */
[----:B------:R-:W2:Y:S01]  /*0fb0*/  LDC R21, c[0x0][0x600] ;  /* 0x00018000ff157b82 */ /* 0x000ea20000000800 */
[-CC-:B----4-:R-:W-:Y:S02]  /*0fc0*/  SHF.R.U64 R32, R22, R18.reuse, R9.reuse ;  /* 0x0000001216207219 */ /* 0x190fe40000001209 */
[----:B------:R-:W-:Y:S01]  /*0fd0*/  SHF.R.U32.HI R7, RZ, R18, R9 ;  /* 0x00000012ff077219 */ /* 0x000fe20000011609 */
[----:B------:R-:W-:Y:S01]  /*0fe0*/  IMAD.MOV.U32 R9, RZ, RZ, 0x1 ;  /* 0x00000001ff097424 */ /* 0x000fe200078e00ff */
[----:B------:R3:W4:Y:S03]  /*0ff0*/  F2I.U32.TRUNC.NTZ R18, R8 ;  /* 0x0000000800127305 */ /* 0x000726000020f000 */
[----:B------:R-:W0:Y:S01]  /*1000*/  LDC R25, c[0x0][0x648] ;  /* 0x00019200ff197b82 */ /* 0x000e220000000800 */
[-C--:B-1----:R-:W-:Y:S02]  /*1010*/  SHF.L.U32 R6, R11, R24.reuse, RZ ;  /* 0x000000180b067219 */ /* 0x082fe400000006ff */
[----:B------:R-:W-:-:S02]  /*1020*/  SHF.R.U64 R34, R32, R24, R7 ;  /* 0x0000001820227219 */ /* 0x000fc40000001207 */
[----:B------:R-:W-:Y:S02]  /*1030*/  LOP3.LUT R13, RZ, R6, RZ, 0x33, !PT ;  /* 0x00000006ff0d7212 */ /* 0x000fe400078e33ff */
[-C--:B------:R-:W-:Y:S01]  /*1040*/  SHF.R.U32.HI R7, RZ, R24.reuse, R7 ;  /* 0x00000018ff077219 */ /* 0x080fe20000011607 */
[----:B------:R-:W1:Y:S01]  /*1050*/  LDC R29, c[0x0][0x638] ;  /* 0x00018e00ff1d7b82 */ /* 0x000e620000000800 */
[----:B------:R-:W-:Y:S01]  /*1060*/  SHF.L.U32 R12, R9, R24, RZ ;  /* 0x00000018090c7219 */ /* 0x000fe200000006ff */
[----:B------:R-:W-:-:S06]  /*1070*/  IMAD.MOV.U32 R6, RZ, RZ, R34 ;  /* 0x000000ffff067224 */ /* 0x000fcc00078e0022 */
[----:B------:R-:W0:Y:S01]  /*1080*/  LDC R28, c[0x0][0x610] ;  /* 0x00018400ff1c7b82 */ /* 0x000e220000000800 */
[----:B---34-:R-:W-:Y:S05]  /*1090*/  @!P0 BRA `(.L_x_13) ;  /* 0x0000000000288947 */ /* 0x018fea0003800000 */
[----:B------:R-:W3:Y:S02]  /*10a0*/  LDC R11, c[0x0][0x64c] ;  /* 0x00019300ff0b7b82 */ /* 0x000ee40000000800 */
[----:B---3--:R-:W-:-:S05]  /*10b0*/  IADD3 R11, P0, R34, R11, RZ ;  /* 0x0000000b220b7210 */ /* 0x008fca0007f1e0ff */
[----:B------:R-:W-:-:S04]  /*10c0*/  IMAD.X R19, RZ, RZ, R7, P0 ;  /* 0x000000ffff137224 */ /* 0x000fc800000e0607 */
[----:B------:R-:W-:-:S04]  /*10d0*/  IMAD.WIDE.U32 R6, R19, R26, RZ ;  /* 0x0000001a13067225 */ /* 0x000fc800078e00ff */
[----:B------:R-:W-:-:S04]  /*10e0*/  IMAD.WIDE.U32 R8, P0, R11, R27, R6 ;  /* 0x0000001b0b087225 */ /* 0x000fc80007800006 */
[----:B------:R-:W-:-:S04]  /*10f0*/  IMAD.WIDE.U32 R6, R11, R26, RZ ;  /* 0x0000001a0b067225 */ /* 0x000fc800078e00ff */
[----:B------:R-:W-:Y:S01]  /*1100*/  IMAD.X R11, RZ, RZ, RZ, P0 ;  /* 0x000000ffff0b7224 */ /* 0x000fe200000e06ff */
[----:B------:R-:W-:Y:S01]  /*1110*/  IADD3 RZ, P0, R7, R8, RZ ;  /* 0x0000000807ff7210 */ /* 0x000fe20007f1e0ff */
[----:B------:R-:W-:-:S04]  /*1120*/  IMAD.MOV.U32 R10, RZ, RZ, R9 ;  /* 0x000000ffff0a7224 */ /* 0x000fc800078e0009 */
[----:B------:R-:W-:-:S08]  /*1130*/  IMAD.WIDE.U32.X R6, R19, R27, R10, P0 ;  /* 0x0000001b13067225 */ /* 0x000fd000000e040a */
.L_x_13:
[----:B0-----:R-:W-:Y:S01]  /*1140*/  SHF.R.U64 R6, R6, R25, R7 ;  /* 0x0000001906067219 */ /* 0x001fe20000001207 */
[----:B--2---:R-:W-:Y:S01]  /*1150*/  VIADD R7, R21, 0xffffffff ;  /* 0xffffffff15077836 */ /* 0x004fe20000000000 */
[----:B------:R-:W-:Y:S01]  /*1160*/  LOP3.LUT R13, R32, R13, RZ, 0xc0, !PT ;  /* 0x0000000d200d7212 */ /* 0x000fe200078ec0ff */
[----:B------:R-:W-:Y:S02]  /*1170*/  IMAD.MOV R18, RZ, RZ, -R18 ;  /* 0x000000ffff127224 */ /* 0x000fe400078e0a12 */
[----:B------:R-:W-:Y:S01]  /*1180*/  IMAD.MOV R8, RZ, RZ, -R6 ;  /* 0x000000ffff087224 */ /* 0x000fe200078e0a06 */
[----:B------:R-:W-:Y:S01]  /*1190*/  LOP3.LUT R7, R22, R7, RZ, 0xc0, !PT ;  /* 0x0000000716077212 */ /* 0x000fe200078ec0ff */
[----:B------:R-:W-:Y:S02]  /*11a0*/  IMAD R12, R12, R6, R13 ;  /* 0x000000060c0c7224 */ /* 0x000fe400078e020d */
[----:B------:R-:W-:Y:S02]  /*11b0*/  @P1 IMAD R3, R20, R18, R15 ;  /* 0x0000001214031224 */ /* 0x000fe400078e020f */
[----:B-1----:R-:W-:-:S02]  /*11c0*/  IMAD R6, R8, R29, R34 ;  /* 0x0000001d08067224 */ /* 0x002fc400078e0222 */
[----:B------:R-:W-:Y:S02]  /*11d0*/  IMAD R22, R12, R28, R3 ;  /* 0x0000001c0c167224 */ /* 0x000fe400078e0203 */
[----:B------:R-:W-:Y:S02]  /*11e0*/  IMAD R7, R6, R21, R7 ;  /* 0x0000001506077224 */ /* 0x000fe400078e0207 */
[----:B------:R-:W-:Y:S02]  /*11f0*/  IMAD.MOV.U32 R3, RZ, RZ, 0x1 ;  /* 0x00000001ff037424 */ /* 0x000fe400078e00ff */
[----:B------:R-:W-:Y:S01]  /*1200*/  IMAD.MOV.U32 R19, RZ, RZ, R30 ;  /* 0x000000ffff137224 */ /* 0x000fe200078e001e */
[----:B------:R-:W-:Y:S02]  /*1210*/  SEL R18, R7, R22, !P1 ;  /* 0x0000001607127207 */ /* 0x000fe40004800000 */
[----:B------:R-:W-:-:S07]  /*1220*/  SEL R22, R22, R7, !P1 ;  /* 0x0000000716167207 */ /* 0x000fce0004800000 */
.L_x_11:
[----:B------:R-:W-:Y:S05]  /*1230*/  @!P2 BRA `(.L_x_14) ;  /* 0x00000054006ca947 */ /* 0x000fea0003800000 */
[----:B------:R-:W-:-:S13]  /*1240*/  ISETP.GT.U32.AND P0, PT, R31, 0x1, PT ;  /* 0x000000011f00780c */ /* 0x000fda0003f04070 */
[----:B------:R-:W-:Y:S05]  /*1250*/  @P0 EXIT ;  /* 0x000000000000094d */ /* 0x000fea0003800000 */
.L_x_15:
[----:B------:R-:W-:-:S08]  /*1260*/  NOP ;  /* 0x0000000000007918 */ /* 0x000fd00000000000 */
[----:B------:R-:W1:Y:S02]  /*1270*/  USETMAXREG.TRY_ALLOC.CTAPOOL UP0, 0xe8 ;  /* 0x000000e8000079c8 */ /* 0x000e640008000600 */
[----:B-1----:R-:W-:-:S13]  /*1280*/  PLOP3.LUT P0, PT, PT, PT, UP0, 0x80, 0x0 ;  /* 0x000000000000781c */ /* 0x002fda0003f0f008 */
[----:B------:R-:W-:Y:S05]  /*1290*/  @!P0 BRA `(.L_x_15) ;  /* 0xfffffffc00f08947 */ /* 0x000fea000383ffff */
[----:B------:R-:W-:-:S13]  /*12a0*/  LOP3.LUT P0, RZ, R3, 0xff, RZ, 0xc0, !PT ;  /* 0x000000ff03ff7812 */ /* 0x000fda000780c0ff */
[----:B------:R-:W-:Y:S05]  /*12b0*/  @!P0 EXIT ;  /* 0x000000000000894d */ /* 0x000fea0003800000 */
[----:B------:R-:W2:Y:S01]  /*12c0*/  LDL.64 R8, [R1] ;  /* 0x0000000001087983 */ /* 0x000ea20000100a00 */
[----:B------:R-:W-:Y:S01]  /*12d0*/  SHF.R.S32.HI R4, RZ, 0x1f, R5 ;  /* 0x0000001fff047819 */ /* 0x000fe20000011405 */
[----:B------:R-:W1:Y:S01]  /*12e0*/  S2UR UR4, SR_CgaCtaId ;  /* 0x00000000000479c3 */ /* 0x000e620000008800 */
[----:B------:R-:W-:Y:S01]  /*12f0*/  UISETP.LT.AND UP0, UPT, UR40, 0x1, UPT ;  /* 0x000000012800788c */ /* 0x000fe2000bf01270 */
[----:B------:R-:W-:Y:S01]  /*1300*/  LOP3.LUT R102, R23, 0x1, RZ, 0xfc, !PT ;  /* 0x0000000117667812 */ /* 0x000fe200078efcff */
[----:B------:R-:W-:Y:S01]  /*1310*/  UIADD3 UR5, UR43, -0x1, URZ ;  /* 0xffffffff2b057890 */ /* 0x000fe2000fffe03f */
[CC--:B------:R-:W-:Y:S01]  /*1320*/  LEA.HI R3, R4.reuse, R5.reuse, RZ, 0x2 ;  /* 0x0000000504037211 */ /* 0x0c0fe200078f10ff */
[----:B------:R-:W-:Y:S01]  /*1330*/  USEL UR42, UR40, 0x1, UP0 ;  /* 0x00000001282a7887 */ /* 0x000fe20008000000 */
[----:B------:R-:W-:Y:S01]  /*1340*/  LEA.HI R4, R4, R5, RZ, 0x5 ;  /* 0x0000000504047211 */ /* 0x000fe200078f28ff */
[----:B------:R-:W-:Y:S01]  /*1350*/  UMOV UR41, 0x400 ;  /* 0x0000040000297882 */ /* 0x000fe20000000000 */
[--C-:B------:R-:W-:Y:S01]  /*1360*/  SHF.R.S32.HI R90, RZ, 0x2, R3.reuse ;  /* 0x00000002ff5a7819 */ /* 0x100fe20000011403 */
[----:B------:R-:W3:Y:S01]  /*1370*/  LDC R96, c[0x0][0x658] ;  /* 0x00019600ff607b82 */ /* 0x000ee20000000800 */
[----:B------:R-:W-:Y:S01]  /*1380*/  SHF.R.S32.HI R7, RZ, 0x1f, R3 ;  /* 0x0000001fff077819 */ /* 0x000fe20000011403 */
[----:B------:R-:W-:Y:S01]  /*1390*/  UISETP.NE.AND UP0, UPT, UR5, URZ, UPT ;  /* 0x0000003f0500728c */ /* 0x000fe2000bf05270 */
[----:B------:R-:W-:Y:S01]  /*13a0*/  LOP3.LUT R6, R3, 0xfffffffc, RZ, 0xc0, !PT ;  /* 0xfffffffc03067812 */ /* 0x000fe200078ec0ff */
[----:B------:R-:W-:Y:S01]  /*13b0*/  ULDC UR6, c[0x0][0x284] ;  /* 0x0000a10000067ab9 */ /* 0x000fe20000000800 */
[----:B------:R-:W-:Y:S01]  /*13c0*/  LEA.HI R7, R7, R90, RZ, 0x3 ;  /* 0x0000005a07077211 */ /* 0x000fe200078f18ff */
[----:B------:R-:W-:Y:S01]  /*13d0*/  USHF.L.U32 UR45, UR40, 0x1, URZ ;  /* 0x00000001282d7899 */ /* 0x000fe2000800063f */
[----:B------:R-:W-:Y:S01]  /*13e0*/  SHF.R.S32.HI R3, RZ, 0x5, R4 ;  /* 0x00000005ff037819 */ /* 0x000fe20000011404 */
[----:B------:R-:W4:Y:S01]  /*13f0*/  LDC.64 R94, c[0x0][0x5c8] ;  /* 0x00017200ff5e7b82 */ /* 0x000f220000000a00 */
[----:B------:R-:W-:Y:S01]  /*1400*/  LOP3.LUT R7, R7, 0xfffffff8, RZ, 0xc0, !PT ;  /* 0xfffffff807077812 */ /* 0x000fe200078ec0ff */
[----:B------:R-:W-:Y:S01]  /*1410*/  IMAD.IADD R6, R5, 0x1, -R6 ;  /* 0x0000000105067824 */ /* 0x000fe200078e0a06 */
[----:B------:R-:W-:Y:S01]  /*1420*/  UIADD3 UR42, -UR42, UR40, URZ ;  /* 0x000000282a2a7290 */ /* 0x000fe2000fffe13f */
[----:B------:R-:W-:-:S02]  /*1430*/  IMAD.MOV.U32 R5, RZ, RZ, 0x1 ;  /* 0x00000001ff057424 */ /* 0x000fc400078e00ff */
[----:B------:R-:W-:Y:S01]  /*1440*/  IMAD.IADD R90, R90, 0x1, -R7 ;  /* 0x000000015a5a7824 */ /* 0x000fe200078e0a07 */
[----:B-1----:R-:W-:Y:S01]  /*1450*/  ULEA UR41, UR4, UR41, 0x18 ;  /* 0x0000002904297291 */ /* 0x002fe2000f8ec03f */
[----:B------:R-:W1:Y:S01]  /*1460*/  LDC R97, c[0x0][0x288] ;  /* 0x0000a200ff617b82 */ /* 0x000e620000000800 */
[----:B------:R-:W-:Y:S01]  /*1470*/  USHF.L.U32 UR4, UR5, 0x3, URZ ;  /* 0x0000000305047899 */ /* 0x000fe2000800063f */
[--C-:B------:R-:W-:Y:S01]  /*1480*/  IMAD R101, R3, -0x10, -R90.reuse ;  /* 0xfffffff003657824 */ /* 0x100fe200078e0a5a */
[--C-:B------:R-:W-:Y:S01]  /*1490*/  SHF.R.S32.HI R91, RZ, 0x1f, R90.reuse ;  /* 0x0000001fff5b7819 */ /* 0x100fe2000001145a */
[----:B------:R-:W-:Y:S01]  /*14a0*/  USEL UR5, URZ, 0x1, UP0 ;  /* 0x000000013f057887 */ /* 0x000fe20008000000 */
[----:B------:R-:W-:Y:S01]  /*14b0*/  IMAD.SHL.U32 R92, R6, 0x2, RZ ;  /* 0x00000002065c7824 */ /* 0x000fe200078e00ff */
[----:B------:R-:W-:Y:S01]  /*14c0*/  UIADD3 UR46, UR41, 0xa0, URZ ;  /* 0x000000a0292e7890 */ /* 0x000fe2000fffe03f */
[----:B------:R-:W-:Y:S01]  /*14d0*/  VIADD R101, R101, UR6 ;  /* 0x0000000665657c36 */ /* 0x000fe20008000000 */
[----:B------:R-:W0:Y:S01]  /*14e0*/  LDC R99, c[0x0][0x600] ;  /* 0x00018000ff637b82 */ /* 0x000e220000000800 */
[----:B------:R-:W-:Y:S01]  /*14f0*/  IMAD.WIDE R90, R3, 0x10, R90 ;  /* 0x00000010035a7825 */ /* 0x000fe200078e025a */
[----:B------:R-:W-:Y:S01]  /*1500*/  ULOP3.LUT UR4, UR4, 0x8, URZ, 0xc0, !UPT ;  /* 0x0000000804047892 */ /* 0x000fe2000f8ec03f */
[----:B------:R-:W-:Y:S01]  /*1510*/  SHF.R.S32.HI R93, RZ, 0x1f, R92 ;  /* 0x0000001fff5d7819 */ /* 0x000fe2000001145c */
[----:B------:R-:W-:Y:S01]  /*1520*/  ULEA UR43, UR43, UR46, 0x3 ;  /* 0x0000002e2b2b7291 */ /* 0x000fe2000f8e183f */
[----:B------:R-:W-:Y:S01]  /*1530*/  IMAD.MOV.U32 R3, RZ, RZ, -0x1 ;  /* 0xffffffffff037424 */ /* 0x000fe200078e00ff */
[----:B------:R-:W-:Y:S01]  /*1540*/  ULOP3.LUT UR47, UR4, 0x8, URZ, 0x3c, !UPT ;  /* 0x00000008042f7892 */ /* 0x000fe2000f8e3c3f */
[----:B------:R-:W-:Y:S01]  /*1550*/  IMAD.U32 R103, RZ, RZ, UR5 ;  /* 0x00000005ff677e24 */ /* 0x000fe2000f8e00ff */
[C---:B----4-:R-:W-:Y:S01]  /*1560*/  SHF.L.U64.HI R95, R94.reuse, 0x3, R95 ;  /* 0x000000035e5f7819 */ /* 0x050fe2000001025f */
[----:B------:R-:W-:Y:S01]  /*1570*/  IMAD.SHL.U32 R94, R94, 0x8, RZ ;  /* 0x000000085e5e7824 */ /* 0x000fe200078e00ff */
[-C--:B---3--:R-:W-:Y:S01]  /*1580*/  SHF.L.U32 R3, R3, R96.reuse, RZ ;  /* 0x0000006003037219 */ /* 0x088fe200000006ff */
[----:B------:R-:W-:Y:S01]  /*1590*/  ULOP3.LUT UR44, UR4, 0x18, URZ, 0x3c, !UPT ;  /* 0x00000018042c7892 */ /* 0x000fe2000f8e3c3f */
[----:B------:R-:W-:-:S02]  /*15a0*/  SHF.L.U32 R96, R5, R96, RZ ;  /* 0x0000006005607219 */ /* 0x000fc400000006ff */
[----:B------:R-:W-:Y:S01]  /*15b0*/  LOP3.LUT R100, RZ, R3, RZ, 0x33, !PT ;  /* 0x00000003ff647212 */ /* 0x000fe200078e33ff */
[----:B-1----:R-:W-:Y:S02]  /*15c0*/  IMAD R97, R6, -0x2, R97 ;  /* 0xfffffffe06617824 */ /* 0x002fe400078e0261 */
[----:B0-----:R-:W-:Y:S01]  /*15d0*/  VIADD R99, R99, 0xffffffff ;  /* 0xffffffff63637836 */ /* 0x001fe20000000000 */
[----:B--2---:R-:W-:-:S07]  /*15e0*/  SHF.L.U64.HI R98, R8, 0x1, R0 ;  /* 0x0000000108627819 */ /* 0x004fce0000010200 */
.L_x_163:
[----:B------:R-:W-:-:S04]  /*15f0*/  SHF.L.U32 R0, R103, 0x1f, RZ ;  /* 0x0000001f67007819 */ /* 0x000fc800000006ff */
[----:B------:R-:W0:Y:S02]  /*1600*/  SYNCS.PHASECHK.TRANS64.TRYWAIT P0, [UR43+-0x8], R0 ;  /* 0xfffff800ff0075a7 */ /* 0x000e24000800016b */
[----:B01-34-:R-:W-:Y:S05]  /*1610*/  @!P0 BRA `(.L_x_16) ;  /* 0x0000006400108947 */ /* 0x01bfea0003800000 */
.L_x_190:
[----:B------:R-:W-:Y:S02]  /*1620*/  ULDC UR4, c[0x0][0x28c] ;  /* 0x0000a30000047ab9 */ /* 0x000fe40000000800 */
[----:B------:R-:W-:-:S13]  /*1630*/  ISETP.LT.AND P0, PT, RZ, UR4, PT ;  /* 0x00000004ff007c0c */ /* 0x000fda000bf01270 */
[----:B------:R-:W-:Y:S05]  /*1640*/  @P0 BRA `(.L_x_17) ;  /* 0x0000000000400947 */ /* 0x000fea0003800000 */
[----:B0-----:R-:W-:Y:S01]  /*1650*/  MOV R0, 0x0 ;  /* 0x0000000000007802 */ /* 0x001fe20000000f00 */
[----:B------:R-:W-:Y:S01]  /*1660*/  ULDC.64 UR4, c[0x4][0x68] ;  /* 0x01001a0000047ab9 */ /* 0x000fe20000000a00 */
[----:B------:R-:W-:Y:S01]  /*1670*/  ULDC.64 UR6, c[0x4][0x8] ;  /* 0x0100020000067ab9 */ /* 0x000fe20000000a00 */
[----:B------:R-:W-:Y:S01]  /*1680*/  IMAD.U32 R4, RZ, RZ, UR4 ;  /* 0x00000004ff047e24 */ /* 0x000fe2000f8e00ff */
[----:B------:R0:W1:Y:S01]  /*1690*/  LDC.64 R14, c[0x4][R0] ;  /* 0x01000000000e7b82 */ /* 0x0000620000000a00 */
[----:B------:R-:W-:Y:S01]  /*16a0*/  IMAD.U32 R5, RZ, RZ, UR5 ;  /* 0x00000005ff057e24 */ /* 0x000fe2000f8e00ff */
[----:B------:R-:W-:Y:S01]  /*16b0*/  ULDC.64 UR4, c[0x4][0x70] ;  /* 0x01001c0000047ab9 */ /* 0x000fe20000000a00 */
[----:B------:R-:W-:Y:S02]  /*16c0*/  IMAD.U32 R10, RZ, RZ, UR6 ;  /* 0x00000006ff0a7e24 */ /* 0x000fe4000f8e00ff */
[----:B------:R-:W-:Y:S02]  /*16d0*/  IMAD.U32 R6, RZ, RZ, UR4 ;  /* 0x00000004ff067e24 */ /* 0x000fe4000f8e00ff */
[----:B------:R-:W-:-:S02]  /*16e0*/  IMAD.U32 R7, RZ, RZ, UR5 ;  /* 0x00000005ff077e24 */ /* 0x000fc4000f8e00ff */
[----:B------:R-:W-:Y:S02]  /*16f0*/  IMAD.U32 R11, RZ, RZ, UR7 ;  /* 0x00000007ff0b7e24 */ /* 0x000fe4000f8e00ff */
[----:B------:R-:W-:Y:S02]  /*1700*/  IMAD.MOV.U32 R8, RZ, RZ, 0x1e1 ;  /* 0x000001e1ff087424 */ /* 0x000fe400078e00ff */
[----:B------:R-:W-:Y:S02]  /*1710*/  IMAD.MOV.U32 R12, RZ, RZ, 0x1 ;  /* 0x00000001ff0c7424 */ /* 0x000fe400078e00ff */
[----:B0-----:R-:W-:-:S07]  /*1720*/  IMAD.MOV.U32 R13, RZ, RZ, RZ ;  /* 0x000000ffff0d7224 */ /* 0x001fce00078e00ff */
[----:B------:R-:W-:-:S07]  /*1730*/  LEPC R20, `(.L_x_17) ;  /* 0x000000001014794e */ /* 0x000fce0000000000 */
[----:B-1---5:R-:W-:Y:S05]  /*1740*/  CALL.ABS.NOINC R14 ;  /* 0x000000000e007343 */ /* 0x022fea0003c00000 */
.L_x_17:
[----:B------:R-:W-:-:S13]  /*1750*/  ISETP.NE.AND P0, PT, R102, 0x3, PT ;  /* 0x000000036600780c */ /* 0x000fda0003f05270 */
[----:B------:R-:W-:Y:S05]  /*1760*/  @!P0 BRA `(.L_x_18) ;  /* 0x0000000000048947 */ /* 0x000fea0003800000 */
[----:B------:R-:W-:Y:S01]  /*1770*/  BPT.TRAP 0x1 ;  /* 0x000000040000795c */ /* 0x000fe20000300000 */
.L_x_18:
[----:B0-----:R-:W-:Y:S02]  /*1780*/  IMAD.U32 R3, RZ, RZ, UR38 ;  /* 0x00000026ff037e24 */ /* 0x001fe4000f8e00ff */
[----:B------:R-:W-:-:S03]  /*1790*/  IMAD.U32 R0, RZ, RZ, UR39 ;  /* 0x00000027ff007e24 */ /* 0x000fc6000f8e00ff */
[----:B------:R-:W-:Y:S02]  /*17a0*/  LEA R3, R3, UR41, 0x3 ;  /* 0x0000002903037c11 */ /* 0x000fe4000f8e18ff */
[----:B------:R-:W-:-:S04]  /*17b0*/  SHF.L.U32 R0, R0, 0x1f, RZ ;  /* 0x0000001f00007819 */ /* 0x000fc800000006ff */
[----:B------:R0:W1:Y:S01]  /*17c0*/  SYNCS.PHASECHK.TRANS64.TRYWAIT P1, [R3+URZ], R0 ;  /* 0x00000000030075a7 */ /* 0x000062000802017f */
[----:B------:R-:W-:Y:S05]  /*17d0*/  @!P0 BRA `(.L_x_19) ;  /* 0x0000000000048947 */ /* 0x000fea0003800000 */
[----:B------:R-:W-:Y:S01]  /*17e0*/  BPT.TRAP 0x1 ;  /* 0x000000040000795c */ /* 0x000fe20000300000 */
.L_x_19:
[----:B------:R-:W-:-:S05]  /*17f0*/  IMAD.U32 R4, RZ, RZ, UR42 ;  /* 0x0000002aff047e24 */ /* 0x000fca000f8e00ff */
[----:B------:R-:W-:Y:S01]  /*1800*/  ISETP.GE.AND P2, PT, R4, 0x1, PT ;  /* 0x000000010400780c */ /* 0x000fe20003f46270 */
[----:B-1----:R-:W-:-:S12]  /*1810*/  @P1 BRA `(.L_x_20) ;  /* 0x0000000000081947 */ /* 0x002fd80003800000 */
[----:B------:R-:W1:Y:S02]  /*1820*/  SYNCS.PHASECHK.TRANS64.TRYWAIT P1, [R3+URZ], R0 ;  /* 0x00000000030075a7 */ /* 0x000e64000802017f */
[----:B-1----:R-:W-:Y:S05]  /*1830*/  @!P1 BRA `(.L_x_21) ;  /* 0x0000006000a09947 */ /* 0x002fea0003800000 */
.L_x_20:
[----:B------:R-:W-:Y:S05]  /*1840*/  WARPSYNC.ALL ;  /* 0x0000000000007948 */ /* 0x000fea0003800000 */
[----:B------:R-:W-:Y:S01]  /*1850*/  UIADD3 UR4, UR41, 0x180, URZ ;  /* 0x0000018029047890 */ /* 0x000fe2000fffe03f */
[----:B------:R-:W-:Y:S01]  /*1860*/  WARPGROUP.ARRIVE ;  /* 0x00000000000079c5 */ /* 0x000fe20000000000 */
[----:B------:R-:W-:Y:S02]  /*1870*/  UIADD3 UR5, UR41, 0x12180, URZ ;  /* 0x0001218029057890 */ /* 0x000fe4000fffe03f */
[----:B------:R-:W-:Y:S02]  /*1880*/  USHF.R.U32.HI UR4, URZ, 0x4, UR4 ;  /* 0x000000043f047899 */ /* 0x000fe40008011604 */
[----:B------:R-:W-:-:S02]  /*1890*/  USHF.R.U32.HI UR5, URZ, 0x4, UR5 ;  /* 0x000000043f057899 */ /* 0x000fc40008011605 */
[----:B------:R-:W-:Y:S02]  /*18a0*/  ULOP3.LUT UR4, UR4, 0x3fff, URZ, 0xc0, !UPT ;  /* 0x00003fff04047892 */ /* 0x000fe4000f8ec03f */
[----:B------:R-:W-:Y:S02]  /*18b0*/  ULOP3.LUT UR5, UR5, 0x3fff, URZ, 0xc0, !UPT ;  /* 0x00003fff05057892 */ /* 0x000fe4000f8ec03f */
[----:B------:R-:W-:Y:S02]  /*18c0*/  ULOP3.LUT UR8, UR4, 0x10000, URZ, 0xfc, !UPT ;  /* 0x0001000004087892 */ /* 0x000fe4000f8efc3f */
[----:B------:R-:W-:Y:S02]  /*18d0*/  ULOP3.LUT UR9, UR5, 0x10000, URZ, 0xfc, !UPT ;  /* 0x0001000005097892 */ /* 0x000fe4000f8efc3f */
[----:B------:R-:W-:Y:S02]  /*18e0*/  ULEA UR10, UR38, UR8, 0x9 ;  /* 0x00000008260a7291 */ /* 0x000fe4000f8e483f */
[----:B------:R-:W-:Y:S01]  /*18f0*/  ULEA UR11, UR38, UR9, 0xa ;  /* 0x00000009260b7291 */ /* 0x000fe2000f8e503f */
[----:B------:R-:W-:Y:S01]  /*1900*/  UMOV UR5, 0x40000040 ;  /* 0x4000004000057882 */ /* 0x000fe20000000000 */
[----:B------:R-:W-:-:S03]  /*1910*/  UMOV UR7, 0x40000040 ;  /* 0x4000004000077882 */ /* 0x000fc60000000000 */
[----:B------:R-:W-:Y:S02]  /*1920*/  UMOV UR4, UR10 ;  /* 0x0000000a00047c82 */ /* 0x000fe40008000000 */
[----:B------:R-:W-:Y:S02]  /*1930*/  UMOV UR6, UR11 ;  /* 0x0000000b00067c82 */ /* 0x000fe40008000000 */
[----:B------:R-:W-:Y:S01]  /*1940*/  HGMMA.64x128x8.F32.TF32 R24, gdesc[UR4], RZ, !UPT, gsb0 ;  /* 0x05e00000041879f0 */ /* 0x000fe2000c0028ff */
[----:B------:R-:W-:Y:S02]  /*1950*/  UIADD3 UR4, UR10, 0x2, URZ ;  /* 0x000000020a047890 */ /* 0x000fe4000fffe03f */
[----:B------:R-:W-:Y:S01]  /*1960*/  UIADD3 UR6, UR11, 0x2, URZ ;  /* 0x000000020b067890 */ /* 0x000fe2000fffe03f */
[----:B------:R-:W-:Y:S01]  /*1970*/  UMOV UR5, 0x40000040 ;  /* 0x4000004000057882 */ /* 0x000fe20000000000 */
[----:B------:R-:W-:Y:S01]  /*1980*/  UMOV UR7, 0x40000040 ;  /* 0x4000004000077882 */ /* 0x000fe20000000000 */
[----:B------:R-:W-:-:S02]  /*1990*/  WARPGROUP.DEPBAR.LE gsb0, 0x0 ;  /* 0x00008000000079c5 */ /* 0x000fc40000010000 */
[----:B------:R-:W-:-:S06]  /*19a0*/  WARPGROUP.ARRIVE ;  /* 0x00000000000079c5 */ /* 0x000fcc0000000000 */
[----:B------:R-:W-:Y:S01]  /*19b0*/  HGMMA.64x128x8.F32.TF32 R24, gdesc[UR4], R24, gsb0 ;  /* 0x05e00000041879f0 */ /* 0x000fe20008002818 */
[----:B------:R-:W-:Y:S02]  /*19c0*/  UIADD3 UR4, UR10, 0x4, URZ ;  /* 0x000000040a047890 */ /* 0x000fe4000fffe03f */
[----:B------:R-:W-:Y:S01]  /*19d0*/  UIADD3 UR6, UR11, 0x4, URZ ;  /* 0x000000040b067890 */ /* 0x000fe2000fffe03f */
[----:B------:R-:W-:Y:S01]  /*19e0*/  UMOV UR5, 0x40000040 ;  /* 0x4000004000057882 */ /* 0x000fe20000000000 */
[----:B------:R-:W-:Y:S01]  /*19f0*/  UMOV UR7, 0x40000040 ;  /* 0x4000004000077882 */ /* 0x000fe20000000000 */
[----:B------:R-:W-:Y:S02]  /*1a00*/  WARPGROUP.DEPBAR.LE gsb0, 0x0 ;  /* 0x00008000000079c5 */ /* 0x000fe40000010000 */
        /* <DEDUP_REMOVED lines=8> */
[----:B------:R-:W-:Y:S03]  /*1a90*/  HGMMA.64x128x8.F32.TF32 R24, gdesc[UR4], R24, gsb0 ;  /* 0x05e00000041879f0 */ /* 0x000fe60008002818 */
[----:B------:R-:W-:Y:S02]  /*1aa0*/  WARPGROUP.DEPBAR.LE gsb0, 0x0 ;  /* 0x00008000000079c5 */ /* 0x000fe40000010000 */
[----:B------:R-:W-:Y:S05]  /*1ab0*/  @!P2 BRA `(.L_x_22) ;  /* 0x000000040010a947 */ /* 0x000fea0003800000 */
[----:B------:R-:W-:Y:S01]  /*1ac0*/  UIADD3 UR4, UR38, 0x1, URZ ;  /* 0x0000000126047890 */ /* 0x000fe2000fffe03f */
[----:B01----:R-:W-:Y:S01]  /*1ad0*/  IMAD.U32 R0, RZ, RZ, UR42 ;  /* 0x0000002aff007e24 */ /* 0x003fe2000f8e00ff */
[----:B------:R-:W-:Y:S02]  /*1ae0*/  UMOV UR11, UR38 ;  /* 0x00000026000b7c82 */ /* 0x000fe40008000000 */
[----:B------:R-:W-:-:S04]  /*1af0*/  UISETP.NE.AND UP0, UPT, UR4, 0x9, UPT ;  /* 0x000000090400788c */ /* 0x000fc8000bf05270 */
[----:B------:R-:W-:Y:S02]  /*1b00*/  USEL UR5, URZ, 0x1, UP0 ;  /* 0x000000013f057887 */ /* 0x000fe40008000000 */
[----:B------:R-:W-:Y:S02]  /*1b10*/  USEL UR10, UR4, URZ, UP0 ;  /* 0x0000003f040a7287 */ /* 0x000fe40008000000 */
[----:B------:R-:W-:-:S06]  /*1b20*/  ULOP3.LUT UR5, UR39, UR5, URZ, 0x3c, !UPT ;  /* 0x0000000527057292 */ /* 0x000fcc000f8e3c3f */
[----:B------:R-:W-:-:S07]  /*1b30*/  IMAD.U32 R5, RZ, RZ, UR5 ;  /* 0x00000005ff057e24 */ /* 0x000fce000f8e00ff */
.L_x_29:
[----:B01----:R-:W-:Y:S05]  /*1b40*/  @!P0 BRA `(.L_x_23) ;  /* 0x0000000000048947 */ /* 0x003fea0003800000 */
[----:B------:R-:W-:Y:S01]  /*1b50*/  BPT.TRAP 0x1 ;  /* 0x000000040000795c */ /* 0x000fe20000300000 */
.L_x_23:
[----:B------:R-:W-:Y:S01]  /*1b60*/  ULEA UR4, UR10, UR41, 0x3 ;  /* 0x000000290a047291 */ /* 0x000fe2000f8e183f */
[----:B------:R-:W-:-:S08]  /*1b70*/  SHF.L.U32 R3, R5, 0x1f, RZ ;  /* 0x0000001f05037819 */ /* 0x000fd000000006ff */
[----:B------:R0:W1:Y:S01]  /*1b80*/  SYNCS.PHASECHK.TRANS64.TRYWAIT P1, [UR4], R3 ;  /* 0x00000003ff0075a7 */ /* 0x0000620008020144 */
[----:B------:R-:W-:Y:S05]  /*1b90*/  @!P0 BRA `(.L_x_24) ;  /* 0x0000000000048947 */ /* 0x000fea0003800000 */
[----:B------:R-:W-:Y:S01]  /*1ba0*/  BPT.TRAP 0x1 ;  /* 0x000000040000795c */ /* 0x000fe20000300000 */
.L_x_24:
[----:B-1----:R-:W-:Y:S05]  /*1bb0*/  @P1 BRA `(.L_x_25) ;  /* 0x0000000000081947 */ /* 0x002fea0003800000 */
[----:B------:R-:W1:Y:S02]  /*1bc0*/  SYNCS.PHASECHK.TRANS64.TRYWAIT P1, [UR4], R3 ;  /* 0x00000003ff0075a7 */ /* 0x000e640008020144 */
[----:B-1----:R-:W-:Y:S05]  /*1bd0*/  @!P1 BRA `(.L_x_26) ;  /* 0x0000005c00cc9947 */ /* 0x002fea0003800000 */
.L_x_25:
[----:B------:R-:W-:Y:S01]  /*1be0*/  ULEA UR12, UR10, UR8, 0x9 ;  /* 0x000000080a0c7291 */ /* 0x000fe2000f8e483f */
[----:B------:R-:W-:Y:S01]  /*1bf0*/  WARPGROUP.ARRIVE ;  /* 0x00000000000079c5 */ /* 0x000fe20000000000 */
[----:B------:R-:W-:Y:S01]  /*1c00*/  ULEA UR13, UR10, UR9, 0xa ;  /* 0x000000090a0d7291 */ /* 0x000fe2000f8e503f */
[----:B------:R-:W-:Y:S01]  /*1c10*/  UMOV UR5, 0x40000040 ;  /* 0x4000004000057882 */ /* 0x000fe20000000000 */
[----:B------:R-:W-:-:S03]  /*1c20*/  UMOV UR7, 0x40000040 ;  /* 0x4000004000077882 */ /* 0x000fc60000000000 */
[----:B------:R-:W-:Y:S02]  /*1c30*/  UMOV UR4, UR12 ;  /* 0x0000000c00047c82 */ /* 0x000fe40008000000 */
[----:B------:R-:W-:Y:S02]  /*1c40*/  UMOV UR6, UR13 ;  /* 0x0000000d00067c82 */ /* 0x000fe40008000000 */
[----:B------:R-:W-:Y:S01]  /*1c50*/  HGMMA.64x128x8.F32.TF32 R24, gdesc[UR4], R24, gsb0 ;  /* 0x05e00000041879f0 */ /* 0x000fe20008002818 */
        /* <DEDUP_REMOVED lines=23> */
[----:B------:R-:W-:Y:S01]  /*1dd0*/  BPT.TRAP 0x1 ;  /* 0x000000040000795c */ /* 0x000fe20000300000 */
.L_x_27:
[----:B------:R-:W-:Y:S01]  /*1de0*/  ULEA UR4, UR11, UR41, 0x3 ;  /* 0x000000290b047291 */ /* 0x000fe2000f8e183f */
[----:B------:R-:W-:-:S03]  /*1df0*/  ISETP.GT.U32.AND P1, PT, R23, 0x1, PT ;  /* 0x000000011700780c */ /* 0x000fc60003f24070 */
[----:B------:R-:W-:-:S04]  /*1e00*/  UIADD3 UR4, UR4, 0x48, URZ ;  /* 0x0000004804047890 */ /* 0x000fc8000fffe03f */
[----:B------:R-:W-:-:S09]  /*1e10*/  UPRMT UR4, URZ, 0x654, UR4 ;  /* 0x000006543f047896 */ /* 0x000fd20008000004 */
[----:B------:R-:W-:Y:S01]  /*1e20*/  SYNCS.ARRIVE.TRANS64.RED.A1T0 RZ, [UR4], RZ ;  /* 0x000000ffffff79a7 */ /* 0x000fe20008100404 */
[----:B------:R-:W-:Y:S05]  /*1e30*/  @P1 BRA `(.L_x_28) ;  /* 0x0000000000041947 */ /* 0x000fea0003800000 */
[----:B------:R-:W-:Y:S01]  /*1e40*/  BPT.TRAP 0x1 ;  /* 0x000000040000795c */ /* 0x000fe20000300000 */
.L_x_28:
[----:B------:R-:W-:Y:S01]  /*1e50*/  UIADD3 UR10, UR10, 0x1, URZ ;  /* 0x000000010a0a7890 */ /* 0x000fe2000fffe03f */
[C---:B------:R-:W-:Y:S01]  /*1e60*/  ISETP.GT.AND P1, PT, R0.reuse, 0x1, PT ;  /* 0x000000010000780c */ /* 0x040fe20003f24270 */
[----:B------:R-:W-:Y:S01]  /*1e70*/  UIADD3 UR11, UR11, 0x1, URZ ;  /* 0x000000010b0b7890 */ /* 0x000fe2000fffe03f */
[----:B------:R-:W-:Y:S01]  /*1e80*/  VIADD R0, R0, 0xffffffff ;  /* 0xffffffff00007836 */ /* 0x000fe20000000000 */
[----:B------:R-:W-:Y:S02]  /*1e90*/  UISETP.NE.AND UP0, UPT, UR10, 0x9, UPT ;  /* 0x000000090a00788c */ /* 0x000fe4000bf05270 */
[----:B------:R-:W-:Y:S02]  /*1ea0*/  UISETP.NE.AND UP1, UPT, UR11, 0x9, UPT ;  /* 0x000000090b00788c */ /* 0x000fe4000bf25270 */
[----:B------:R-:W-:Y:S02]  /*1eb0*/  USEL UR4, URZ, 0x1, UP0 ;  /* 0x000000013f047887 */ /* 0x000fe40008000000 */
[----:B------:R-:W-:-:S02]  /*1ec0*/  USEL UR10, UR10, URZ, UP0 ;  /* 0x0000003f0a0a7287 */ /* 0x000fc40008000000 */
[----:B------:R-:W-:Y:S02]  /*1ed0*/  USEL UR11, UR11, URZ, UP1 ;  /* 0x0000003f0b0b7287 */ /* 0x000fe40008800000 */
[----:B------:R-:W-:Y:S01]  /*1ee0*/  LOP3.LUT R5, R5, UR4, RZ, 0x3c, !PT ;  /* 0x0000000405057c12 */ /* 0x000fe2000f8e3cff */
[----:B------:R-:W-:Y:S09]  /*1ef0*/  @P1 BRA `(.L_x_29) ;  /* 0xfffffffc00101947 */ /* 0x000ff2000383ffff */
.L_x_22:
[----:B01----:R-:W0:Y:S01]  /*1f00*/  LDC R0, c[0x0][0x28c] ;  /* 0x0000a300ff007b82 */ /* 0x003e220000000800 */
[----:B------:R-:W-:-:S04]  /*1f10*/  IMAD.U32 R3, RZ, RZ, UR47 ;  /* 0x0000002fff037e24 */ /* 0x000fc8000f8e00ff */
[----:B------:R1:W-:Y:S01]  /*1f20*/  SYNCS.ARRIVE.TRANS64.A1T0 RZ, [R3+UR46], RZ ;  /* 0x000000ff03ff79a7 */ /* 0x0003e2000810002e */
[----:B0-----:R-:W-:-:S13]  /*1f30*/  ISETP.GE.AND P1, PT, R0, 0x1, PT ;  /* 0x000000010000780c */ /* 0x001fda0003f26270 */
[----:B-1----:R-:W-:Y:S05]  /*1f40*/  @!P1 BRA `(.L_x_30) ;  /* 0x0000000000349947 */ /* 0x002fea0003800000 */
[----:B------:R-:W-:Y:S05]  /*1f50*/  @!P0 BRA `(.L_x_31) ;  /* 0x0000000000048947 */ /* 0x000fea0003800000 */
[----:B------:R-:W-:Y:S01]  /*1f60*/  BPT.TRAP 0x1 ;  /* 0x000000040000795c */ /* 0x000fe20000300000 */
.L_x_31:
[----:B------:R-:W-:Y:S01]  /*1f70*/  UIADD3 UR6, UR38, UR42, URZ ;  /* 0x0000002a26067290 */ /* 0x000fe2000fffe03f */
[----:B------:R-:W-:-:S03]  /*1f80*/  ISETP.GT.U32.AND P0, PT, R23, 0x1, PT ;  /* 0x000000011700780c */ /* 0x000fc60003f04070 */
[----:B------:R-:W-:-:S04]  /*1f90*/  UIMAD.WIDE.U32 UR4, UR6, 0x38e38e39, URZ ;  /* 0x38e38e39060478a5 */ /* 0x000fc8000f8e003f */
[----:B------:R-:W-:-:S04]  /*1fa0*/  USHF.R.U32.HI UR4, URZ, 0x1, UR5 ;  /* 0x000000013f047899 */ /* 0x000fc80008011605 */
[----:B------:R-:W-:-:S04]  /*1fb0*/  UIMAD UR6, UR4, -0x9, UR6 ;  /* 0xfffffff7040678a4 */ /* 0x000fc8000f8e0206 */
[----:B------:R-:W-:-:S04]  /*1fc0*/  ULEA UR6, UR6, UR41, 0x3 ;  /* 0x0000002906067291 */ /* 0x000fc8000f8e183f */
[----:B------:R-:W-:-:S04]  /*1fd0*/  UIADD3 UR6, UR6, 0x48, URZ ;  /* 0x0000004806067890 */ /* 0x000fc8000fffe03f */
[----:B------:R-:W-:-:S09]  /*1fe0*/  UPRMT UR6, URZ, 0x654, UR6 ;  /* 0x000006543f067896 */ /* 0x000fd20008000006 */
[----:B------:R-:W-:Y:S01]  /*1ff0*/  SYNCS.ARRIVE.TRANS64.RED.A1T0 RZ, [UR6], RZ ;  /* 0x000000ffffff79a7 */ /* 0x000fe20008100406 */
[----:B------:R-:W-:Y:S05]  /*2000*/  @P0 BRA `(.L_x_30) ;  /* 0x0000000000040947 */ /* 0x000fea0003800000 */
[----:B------:R-:W-:Y:S01]  /*2010*/  BPT.TRAP 0x1 ;  /* 0x000000040000795c */ /* 0x000fe20000300000 */
.L_x_30:
[----:B------:R-:W-:Y:S01]  /*2020*/  SHF.L.U32 R0, R103, 0x1f, RZ ;  /* 0x0000001f67007819 */ /* 0x000fe200000006ff */
[----:B------:R-:W-:Y:S01]  /*2030*/  UIADD3 UR38, UR38, UR45, URZ ;  /* 0x0000002d26267290 */ /* 0x000fe2000fffe03f */
[----:B------:R-:W-:Y:S01]  /*2040*/  SHF.R.S32.HI R9, RZ, 0x1f, R19 ;  /* 0x0000001fff097819 */ /* 0x000fe20000011413 */
[----:B------:R-:W-:Y:S01]  /*2050*/  UISETP.GE.U32.AND UP1, UPT, UR45, 0x9, UPT ;  /* 0x000000092d00788c */ /* 0x000fe2000bf26070 */
[----:B------:R-:W0:Y:S01]  /*2060*/  SYNCS.PHASECHK.TRANS64.TRYWAIT P0, [UR43+0x8], R0 ;  /* 0x00000800ff0075a7 */ /* 0x000e22000800016b */
[----:B------:R-:W-:-:S04]  /*2070*/  UISETP.GT.U32.AND UP0, UPT, UR38, 0x8, UPT ;  /* 0x000000082600788c */ /* 0x000fc8000bf04070 */
[----:B------:R-:W-:-:S04]  /*2080*/  UISETP.LT.U32.AND UP0, UPT, UR45, 0x9, UP0 ;  /* 0x000000092d00788c */ /* 0x000fc80008701070 */
[----:B------:R-:W-:Y:S02]  /*2090*/  USEL UR6, URZ, 0x1, !UP0 ;  /* 0x000000013f067887 */ /* 0x000fe4000c000000 */
[----:B------:R-:W-:Y:S02]  /*20a0*/  @UP1 UIMAD.WIDE.U32 UR4, UR38, 0x38e38e39, URZ ;  /* 0x38e38e39260418a5 */ /* 0x000fe4000f8e003f */
[----:B------:R-:W-:Y:S02]  /*20b0*/  ULOP3.LUT UR39, UR39, UR6, URZ, 0x3c, !UPT ;  /* 0x0000000627277292 */ /* 0x000fe4000f8e3c3f */
[----:B------:R-:W-:-:S04]  /*20c0*/  @UP1 USHF.R.U32.HI UR4, URZ, 0x1, UR5 ;  /* 0x000000013f041899 */ /* 0x000fc80008011605 */
[----:B------:R-:W-:Y:S01]  /*20d0*/  @UP1 ULOP3.LUT UR39, UR39, 0x1, UR4, 0x78, !UPT ;  /* 0x0000000127271892 */ /* 0x000fe2000f8e7804 */
[----:B0-----:R-:W-:Y:S11]  /*20e0*/  @!P0 BRA `(.L_x_32) ;  /* 0x0000005800a08947 */ /* 0x001ff60003800000 */
.L_x_191:
[----:B------:R-:W-:Y:S01]  /*20f0*/  ULDC.64 UR4, c[0x0][0x5d0] ;  /* 0x0001740000047ab9 */ /* 0x000fe20000000a00 */
[----:B------:R-:W-:Y:S01]  /*2100*/  ULDC UR6, c[0x0][0x284] ;  /* 0x0000a10000067ab9 */ /* 0x000fe20000000800 */
[----:B0-----:R-:W-:Y:S02]  /*2110*/  IMAD R0, R9, UR4, RZ ;  /* 0x0000000409007c24 */ /* 0x001fe4000f8e02ff */
[----:B------:R-:W-:Y:S02]  /*2120*/  IMAD.SHL.U32 R12, R18, 0x80, RZ ;  /* 0x00000080120c7824 */ /* 0x000fe400078e00ff */
[C---:B------:R-:W-:Y:S02]  /*2130*/  IMAD R3, R19.reuse, UR5, R0 ;  /* 0x0000000513037c24 */ /* 0x040fe4000f8e0200 */
[----:B------:R-:W-:Y:S01]  /*2140*/  IMAD.SHL.U32 R0, R22, 0x40, RZ ;  /* 0x0000004016007824 */ /* 0x000fe200078e00ff */
[----:B------:R-:W-:Y:S01]  /*2150*/  SHF.R.S32.HI R13, RZ, 0x1f, R12 ;  /* 0x0000001fff0d7819 */ /* 0x000fe2000001140c */
[----:B------:R-:W-:Y:S01]  /*2160*/  IMAD.WIDE.U32 R4, R19, UR4, R92 ;  /* 0x0000000413047c25 */ /* 0x000fe2000f8e005c */
[----:B------:R-:W-:-:S02]  /*2170*/  ULDC.64 UR4, c[0x0][0x5c8] ;  /* 0x0001720000047ab9 */ /* 0x000fc40000000a00 */
[----:B------:R-:W-:Y:S01]  /*2180*/  ISETP.GE.AND P0, PT, R0, UR6, PT ;  /* 0x0000000600007c0c */ /* 0x000fe2000bf06270 */
[----:B------:R-:W-:Y:S01]  /*2190*/  ULDC UR6, c[0x0][0x288] ;  /* 0x0000a20000067ab9 */ /* 0x000fe20000000800 */
[----:B------:R-:W-:Y:S01]  /*21a0*/  IADD3 R4, P1, R12, R4, RZ ;  /* 0x000000040c047210 */ /* 0x000fe20007f3e0ff */
[----:B------:R-:W-:Y:S01]  /*21b0*/  IMAD.WIDE R20, R22, 0x40, R90 ;  /* 0x0000004016147825 */ /* 0x000fe200078e025a */
[----:B------:R-:W-:Y:S02]  /*21c0*/  ISETP.GE.OR P0, PT, R12, UR6, P0 ;  /* 0x000000060c007c0c */ /* 0x000fe40008706670 */
[----:B------:R-:W-:Y:S01]  /*21d0*/  IADD3.X R5, R13, R5, R3, P1, !PT ;  /* 0x000000050d057210 */ /* 0x000fe20000ffe403 */
[----:B------:R-:W-:-:S04]  /*21e0*/  IMAD R7, R21, UR4, RZ ;  /* 0x0000000415077c24 */ /* 0x000fc8000f8e02ff */
[C---:B------:R-:W-:Y:S02]  /*21f0*/  IMAD R7, R20.reuse, UR5, R7 ;  /* 0x0000000514077c24 */ /* 0x040fe4000f8e0207 */
[----:B------:R-:W-:-:S04]  /*2200*/  IMAD.WIDE.U32 R104, R20, UR4, R4 ;  /* 0x0000000414687c25 */ /* 0x000fc8000f8e0004 */
[----:B------:R-:W-:Y:S05]  /*2210*/  @P0 BRA `(.L_x_33) ;  /* 0x0000003c00d80947 */ /* 0x000fea0003800000 */
[----:B-----5:R-:W-:Y:S01]  /*2220*/  FSETP.NEU.AND P1, PT, R89, RZ, PT ;  /* 0x000000ff5900720b */ /* 0x020fe20003f2d000 */
[----:B------:R-:W-:Y:S01]  /*2230*/  IMAD.IADD R3, R97, 0x1, -R12 ;  /* 0x0000000161037824 */ /* 0x000fe200078e0a0c */
[----:B------:R-:W-:Y:S01]  /*2240*/  BSSY B0, `(.L_x_33) ;  /* 0x00003f3000007945 */ /* 0x000fe20003800000 */
[----:B------:R-:W-:Y:S02]  /*2250*/  IMAD.IADD R0, R101, 0x1, -R0 ;  /* 0x0000000165007824 */ /* 0x000fe400078e0a00 */
[----:B------:R-:W-:Y:S01]  /*2260*/  IMAD.IADD R113, R105, 0x1, R7 ;  /* 0x0000000169717824 */ /* 0x000fe200078e0207 */
[----:B------:R-:W-:-:S04]  /*2270*/  ISETP.GT.AND P0, PT, R3, RZ, PT ;  /* 0x000000ff0300720c */ /* 0x000fc80003f04270 */
[----:B------:R-:W-:-:S03]  /*2280*/  ISETP.GT.AND P2, PT, R0, RZ, P0 ;  /* 0x000000ff0000720c */ /* 0x000fc60000744270 */
[----:B------:R-:W-:Y:S10]  /*2290*/  @!P1 BRA `(.L_x_34) ;  /* 0x0000002c001c9947 */ /* 0x000ff40003800000 */
[----:B------:R-:W0:Y:S01]  /*22a0*/  LDC.64 R106, c[0x0][0x5b8] ;  /* 0x00016e00ff6a7b82 */ /* 0x000e220000000a00 */
[----:B------:R-:W-:-:S07]  /*22b0*/  ULDC.64 UR4, c[0x0][0x5c0] ;  /* 0x0001700000047ab9 */ /* 0x000fce0000000a00 */
[----:B------:R-:W1:Y:S08]  /*22c0*/  LDC.64 R108, c[0x0][0x5b0] ;  /* 0x00016c00ff6c7b82 */ /* 0x000e700000000a00 */
[----:B------:R-:W2:Y:S01]  /*22d0*/  LDC.64 R110, c[0x0][0x5a8] ;  /* 0x00016a00ff6e7b82 */ /* 0x000ea20000000a00 */
[-C--:B0-----:R-:W-:Y:S02]  /*22e0*/  IMAD R6, R9, R106.reuse, RZ ;  /* 0x0000006a09067224 */ /* 0x081fe400078e02ff */
[----:B------:R-:W-:-:S04]  /*22f0*/  IMAD.WIDE.U32 R4, R19, R106, R92 ;  /* 0x0000006a13047225 */ /* 0x000fc800078e005c */
[----:B------:R-:W-:Y:S01]  /*2300*/  IMAD R105, R19, R107, R6 ;  /* 0x0000006b13697224 */ /* 0x000fe200078e0206 */
[----:B------:R-:W-:Y:S01]  /*2310*/  IADD3 R6, P1, R12, R4, RZ ;  /* 0x000000040c067210 */ /* 0x000fe20007f3e0ff */
[----:B-1----:R-:W-:-:S03]  /*2320*/  IMAD R4, R21, R108, RZ ;  /* 0x0000006c15047224 */ /* 0x002fc600078e02ff */
[----:B------:R-:W-:Y:S01]  /*2330*/  IADD3.X R7, R13, R5, R105, P1, !PT ;  /* 0x000000050d077210 */ /* 0x000fe20000ffe469 */
[C---:B------:R-:W-:Y:S02]  /*2340*/  IMAD R21, R20.reuse, R109, R4 ;  /* 0x0000006d14157224 */ /* 0x040fe400078e0204 */
[----:B------:R-:W-:-:S04]  /*2350*/  IMAD.WIDE.U32 R4, R20, R108, R6 ;  /* 0x0000006c14047225 */ /* 0x000fc800078e0006 */
[----:B------:R-:W-:Y:S01]  /*2360*/  IMAD.IADD R5, R5, 0x1, R21 ;  /* 0x0000000105057824 */ /* 0x000fe200078e0215 */
[----:B--2---:R-:W-:-:S04]  /*2370*/  LEA R10, P1, R4, R110, 0x2 ;  /* 0x0000006e040a7211 */ /* 0x004fc800078210ff */
[----:B------:R-:W-:-:S05]  /*2380*/  LEA.HI.X R11, R4, R111, R5, 0x2, P1 ;  /* 0x0000006f040b7211 */ /* 0x000fca00008f1405 */
[----:B------:R0:W2:Y:S01]  /*2390*/  @P2 LDG.E.LTC128B R18, desc[UR36][R10.64] ;  /* 0x000000240a122981 */ /* 0x0000a2000c1e1920 */
[----:B------:R-:W-:Y:S01]  /*23a0*/  IMAD.WIDE.U32 R4, R20, R108, R12 ;  /* 0x0000006c14047225 */ /* 0x000fe200078e000c */
[----:B------:R-:W-:Y:S01]  /*23b0*/  LEA R8, P3, R104, UR4, 0x2 ;  /* 0x0000000468087c11 */ /* 0x000fe2000f8610ff */
[----:B------:R-:W-:Y:S01]  /*23c0*/  BSSY B1, `(.L_x_35) ;  /* 0x0000014000017945 */ /* 0x000fe20003800000 */
[----:B------:R-:W-:Y:S02]  /*23d0*/  IADD3 R14, P1, R92, R4, RZ ;  /* 0x000000045c0e7210 */ /* 0x000fe40007f3e0ff */
[----:B------:R-:W-:Y:S02]  /*23e0*/  LEA.HI.X R9, R104, UR5, R113, 0x2, P3 ;  /* 0x0000000568097c11 */ /* 0x000fe400098f1471 */
[----:B------:R-:W-:Y:S01]  /*23f0*/  IADD3.X R15, R93, R21, R5, P1, !PT ;  /* 0x000000155d0f7210 */ /* 0x000fe20000ffe405 */
[----:B0-----:R-:W-:Y:S01]  /*2400*/  IMAD.SHL.U32 R10, R108, 0x8, RZ ;  /* 0x000000086c0a7824 */ /* 0x001fe200078e00ff */
[----:B------:R-:W-:-:S02]  /*2410*/  ISETP.GT.AND P1, PT, R3, 0x1, PT ;  /* 0x000000010300780c */ /* 0x000fc40003f24270 */
[----:B------:R-:W-:Y:S01]  /*2420*/  SHF.L.U64.HI R11, R108, 0x3, R109 ;  /* 0x000000036c0b7819 */ /* 0x000fe2000001026d */
[----:B------:R-:W-:Y:S01]  /*2430*/  IMAD.WIDE.U32 R14, R19, R106, R14 ;  /* 0x0000006a130e7225 */ /* 0x000fe200078e000e */
[----:B------:R-:W-:-:S03]  /*2440*/  ISETP.GT.AND P3, PT, R0, RZ, P1 ;  /* 0x000000ff0000720c */ /* 0x000fc60000f64270 */
[----:B------:R-:W-:Y:S01]  /*2450*/  IMAD.WIDE.U32 R10, R20, R108, R10 ;  /* 0x0000006c140a7225 */ /* 0x000fe200078e000a */
[----:B--2---:R-:W-:-:S05]  /*2460*/  LOP3.LUT R4, R18, 0xffffe000, RZ, 0xc0, !PT ;  /* 0xffffe00012047812 */ /* 0x004fca00078ec0ff */
[----:B------:R-:W-:Y:S01]  /*2470*/  FMUL R5, R4, R89 ;  /* 0x0000005904057220 */ /* 0x000fe20000400000 */
[----:B------:R-:W-:-:S03]  /*2480*/  LEA R4, P4, R14, R110, 0x2 ;  /* 0x0000006e0e047211 */ /* 0x000fc600078810ff */
[----:B------:R-:W-:Y:S01]  /*2490*/  FFMA R107, R24, R88, R5 ;  /* 0x00000058186b7223 */ /* 0x000fe20000000005 */
[----:B------:R-:W-:-:S04]  /*24a0*/  IMAD.IADD R5, R105, 0x1, R15 ;  /* 0x0000000169057824 */ /* 0x000fc800078e020f */
[----:B------:R-:W-:Y:S02]  /*24b0*/  F2FP.TF32.F32.PACK_B R107, R107 ;  /* 0x0000006bff6b723e */ /* 0x000fe400024050ff */
[----:B------:R-:W-:-:S03]  /*24c0*/  LEA.HI.X R5, R14, R111, R5, 0x2, P4 ;  /* 0x0000006f0e057211 */ /* 0x000fc600020f1405 */
[----:B------:R0:W-:Y:S01]  /*24d0*/  @P2 STG.E desc[UR36][R8.64], R107 ;  /* 0x0000006b08002986 */ /* 0x0001e2000c101924 */
[----:B------:R-:W-:Y:S05]  /*24e0*/  @!P3 BRA `(.L_x_36) ;  /* 0x000000000004b947 */ /* 0x000fea0003800000 */
[----:B------:R1:W5:Y:S02]  /*24f0*/  LDG.E.LTC128B R18, desc[UR36][R4.64+0x4] ;  /* 0x0000042404127981 */ /* 0x000364000c1e1920 */
.L_x_36:
[----:B------:R-:W-:Y:S05]  /*2500*/  BSYNC B1 ;  /* 0x0000000000017941 */ /* 0x000fea0003800000 */
.L_x_35:
[----:B-----5:R-:W-:Y:S01]  /*2510*/  LOP3.LUT R14, R18, 0xffffe000, RZ, 0xc0, !PT ;  /* 0xffffe000120e7812 */ /* 0x020fe200078ec0ff */
[----:B------:R-:W-:Y:S01]  /*2520*/  IMAD.IADD R21, R21, 0x1, R11 ;  /* 0x0000000115157824 */ /* 0x000fe200078e020b */
[----:B------:R-:W-:Y:S02]  /*2530*/  IADD3 R6, P2, R6, R10, RZ ;  /* 0x0000000a06067210 */ /* 0x000fe40007f5e0ff */
[----:B------:R-:W-:Y:S01]  /*2540*/  ISETP.GT.AND P0, PT, R0, 0x8, P0 ;  /* 0x000000080000780c */ /* 0x000fe20000704270 */
[----:B------:R-:W-:Y:S02]  /*2550*/  FMUL R14, R14, R89 ;  /* 0x000000590e0e7220 */ /* 0x000fe40000400000 */
[----:B------:R-:W-:Y:S02]  /*2560*/  IMAD.X R7, R21, 0x1, R7, P2 ;  /* 0x0000000115077824 */ /* 0x000fe400010e0607 */
[----:B------:R-:W-:Y:S01]  /*2570*/  FFMA R25, R25, R88, R14 ;  /* 0x0000005819197223 */ /* 0x000fe2000000000e */
[----:B------:R-:W-:-:S04]  /*2580*/  LEA R14, P2, R6, R110, 0x2 ;  /* 0x0000006e060e7211 */ /* 0x000fc800078410ff */
[----:B------:R-:W-:Y:S01]  /*2590*/  LEA.HI.X R15, R6, R111, R7, 0x2, P2 ;  /* 0x0000006f060f7211 */ /* 0x000fe200010f1407 */
[----:B------:R-:W-:Y:S01]  /*25a0*/  @P3 IMAD.MOV.U32 R6, RZ, RZ, R8 ;  /* 0x000000ffff063224 */ /* 0x000fe200078e0008 */
[----:B------:R-:W-:Y:S01]  /*25b0*/  F2FP.TF32.F32.PACK_B R25, R25 ;  /* 0x00000019ff19723e */ /* 0x000fe200024050ff */
[----:B------:R-:W-:-:S05]  /*25c0*/  @P3 IMAD.MOV.U32 R7, RZ, RZ, R9 ;  /* 0x000000ffff073224 */ /* 0x000fca00078e0009 */
[----:B------:R2:W-:Y:S04]  /*25d0*/  @P3 STG.E desc[UR36][R6.64+0x4], R25 ;  /* 0x0000041906003986 */ /* 0x0005e8000c101924 */
[----:B------:R-:W3:Y:S01]  /*25e0*/  @P0 LDG.E.LTC128B R18, desc[UR36][R14.64] ;  /* 0x000000240e120981 */ /* 0x000ee2000c1e1920 */
[----:B------:R-:W-:Y:S01]  /*25f0*/  IADD3 R12, P2, P3, R92, R10, R12 ;  /* 0x0000000a5c0c7210 */ /* 0x000fe20007b5e00c */
[----:B------:R-:W-:Y:S01]  /*2600*/  BSSY B1, `(.L_x_37) ;  /* 0x0000011000017945 */ /* 0x000fe20003800000 */
[----:B------:R-:W-:Y:S02]  /*2610*/  ISETP.GT.AND P1, PT, R0, 0x8, P1 ;  /* 0x000000080000780c */ /* 0x000fe40000f24270 */
[----:B------:R-:W-:-:S03]  /*2620*/  IADD3.X R13, R93, R21, R13, P2, P3 ;  /* 0x000000155d0d7210 */ /* 0x000fc600017e640d */
[----:B------:R-:W-:Y:S01]  /*2630*/  IMAD.WIDE.U32 R12, R19, R106, R12 ;  /* 0x0000006a130c7225 */ /* 0x000fe200078e000c */
[----:B------:R-:W-:-:S03]  /*2640*/  SHF.L.U64.HI R19, R94, 0x2, R95 ;  /* 0x000000025e137819 */ /* 0x000fc6000001025f */
[----:B------:R-:W-:Y:S01]  /*2650*/  IMAD.IADD R13, R105, 0x1, R13 ;  /* 0x00000001690d7824 */ /* 0x000fe200078e020d */
[----:B--2---:R-:W-:-:S04]  /*2660*/  LEA R6, P3, R12, R110, 0x2 ;  /* 0x0000006e0c067211 */ /* 0x004fc800078610ff */
[----:B------:R-:W-:Y:S02]  /*2670*/  LEA.HI.X R7, R12, R111, R13, 0x2, P3 ;  /* 0x0000006f0c077211 */ /* 0x000fe400018f140d */
[----:B---3--:R-:W-:-:S05]  /*2680*/  LOP3.LUT R10, R18, 0xffffe000, RZ, 0xc0, !PT ;  /* 0xffffe000120a7812 */ /* 0x008fca00078ec0ff */
[----:B------:R-:W-:Y:S01]  /*2690*/  FMUL R11, R10, R89 ;  /* 0x000000590a0b7220 */ /* 0x000fe20000400000 */
[----:B------:R-:W-:-:S03]  /*26a0*/  LEA R10, P2, R94, R8, 0x2 ;  /* 0x000000085e0a7211 */ /* 0x000fc600078410ff */
[----:B------:R-:W-:Y:S02]  /*26b0*/  FFMA R21, R26, R88, R11 ;  /* 0x000000581a157223 */ /* 0x000fe4000000000b */
[----:B------:R-:W-:-:S03]  /*26c0*/  IMAD.X R11, R19, 0x1, R9, P2 ;  /* 0x00000001130b7824 */ /* 0x000fc600010e0609 */
[----:B------:R-:W-:-:S05]  /*26d0*/  F2FP.TF32.F32.PACK_B R21, R21 ;  /* 0x00000015ff15723e */ /* 0x000fca00024050ff */
[----:B------:R2:W-:Y:S01]  /*26e0*/  @P0 STG.E desc[UR36][R10.64], R21 ;  /* 0x000000150a000986 */ /* 0x0005e2000c101924 */
[----:B------:R-:W-:Y:S05]  /*26f0*/  @!P1 BRA `(.L_x_38) ;  /* 0x0000000000049947 */ /* 0x000fea0003800000 */
[----:B------:R3:W5:Y:S02]  /*2700*/  LDG.E.LTC128B R18, desc[UR36][R6.64+0x4] ;  /* 0x0000042406127981 */ /* 0x000764000c1e1920 */
.L_x_38:
[----:B------:R-:W-:Y:S05]  /*2710*/  BSYNC B1 ;  /* 0x0000000000017941 */ /* 0x000fea0003800000 */
.L_x_37:
[----:B-----5:R-:W-:Y:S01]  /*2720*/  LOP3.LUT R12, R18, 0xffffe000, RZ, 0xc0, !PT ;  /* 0xffffe000120c7812 */ /* 0x020fe200078ec0ff */
[----:B------:R-:W-:Y:S01]  /*2730*/  BSSY B1, `(.L_x_39) ;  /* 0x0000009000017945 */ /* 0x000fe20003800000 */
[----:B------:R-:W-:-:S03]  /*2740*/  ISETP.GT.AND P0, PT, R3, 0x8, PT ;  /* 0x000000080300780c */ /* 0x000fc60003f04270 */
[----:B------:R-:W-:Y:S01]  /*2750*/  FMUL R12, R12, R89 ;  /* 0x000000590c0c7220 */ /* 0x000fe20000400000 */
[----:B------:R-:W-:-:S03]  /*2760*/  ISETP.GT.AND P2, PT, R0, RZ, P0 ;  /* 0x000000ff0000720c */ /* 0x000fc60000744270 */
[----:B------:R-:W-:-:S05]  /*2770*/  FFMA R27, R27, R88, R12 ;  /* 0x000000581b1b7223 */ /* 0x000fca000000000c */
[----:B------:R-:W-:-:S05]  /*2780*/  F2FP.TF32.F32.PACK_B R27, R27 ;  /* 0x0000001bff1b723e */ /* 0x000fca00024050ff */
[----:B------:R4:W-:Y:S01]  /*2790*/  @P1 STG.E desc[UR36][R10.64+0x4], R27 ;  /* 0x0000041b0a001986 */ /* 0x0009e2000c101924 */
[----:B------:R-:W-:Y:S05]  /*27a0*/  @!P2 BRA `(.L_x_40) ;  /* 0x000000000004a947 */ /* 0x000fea0003800000 */
[----:B------:R0:W5:Y:S02]  /*27b0*/  LDG.E.LTC128B R18, desc[UR36][R4.64+0x20] ;  /* 0x0000202404127981 */ /* 0x000164000c1e1920 */
.L_x_40:
[----:B------:R-:W-:Y:S05]  /*27c0*/  BSYNC B1 ;  /* 0x0000000000017941 */ /* 0x000fea0003800000 */
.L_x_39:
        /* <DEDUP_REMOVED lines=10> */
.L_x_42:
[----:B------:R-:W-:Y:S05]  /*2870*/  BSYNC B1 ;  /* 0x0000000000017941 */ /* 0x000fea0003800000 */
.L_x_41:
[----:B-----5:R-:W-:Y:S01]  /*2880*/  LOP3.LUT R12, R18, 0xffffe000, RZ, 0xc0, !PT ;  /* 0xffffe000120c7812 */ /* 0x020fe200078ec0ff */
[----:B------:R-:W-:Y:S01]  /*2890*/  BSSY B1, `(.L_x_43) ;  /* 0x0000008000017945 */ /* 0x000fe20003800000 */
[----:B------:R-:W-:-:S03]  /*28a0*/  ISETP.GT.AND P0, PT, R0, 0x8, P0 ;  /* 0x000000080000780c */ /* 0x000fc60000704270 */
[----:B------:R-:W-:-:S04]  /*28b0*/  FMUL R12, R12, R89 ;  /* 0x000000590c0c7220 */ /* 0x000fc80000400000 */
[----:B------:R-:W-:-:S05]  /*28c0*/  FFMA R29, R29, R88, R12 ;  /* 0x000000581d1d7223 */ /* 0x000fca000000000c */
[----:B------:R-:W-:-:S05]  /*28d0*/  F2FP.TF32.F32.PACK_B R29, R29 ;  /* 0x0000001dff1d723e */ /* 0x000fca00024050ff */
[----:B------:R0:W-:Y:S01]  /*28e0*/  @P3 STG.E desc[UR36][R8.64+0x24], R29 ;  /* 0x0000241d08003986 */ /* 0x0001e2000c101924 */
[----:B------:R-:W-:Y:S05]  /*28f0*/  @!P0 BRA `(.L_x_44) ;  /* 0x0000000000048947 */ /* 0x000fea0003800000 */
[----:B------:R0:W5:Y:S02]  /*2900*/  LDG.E.LTC128B R18, desc[UR36][R6.64+0x20] ;  /* 0x0000202406127981 */ /* 0x000164000c1e1920 */
.L_x_44:
[----:B------:R-:W-:Y:S05]  /*2910*/  BSYNC B1 ;  /* 0x0000000000017941 */ /* 0x000fea0003800000 */
.L_x_43:
[----:B-----5:R-:W-:Y:S01]  /*2920*/  LOP3.LUT R12, R18, 0xffffe000, RZ, 0xc0, !PT ;  /* 0xffffe000120c7812 */ /* 0x020fe200078ec0ff */
[----:B------:R-:W-:Y:S01]  /*2930*/  BSSY B1, `(.L_x_45) ;  /* 0x0000008000017945 */ /* 0x000fe20003800000 */
[----:B------:R-:W-:-:S03]  /*2940*/  ISETP.GT.AND P1, PT, R0, 0x8, P1 ;  /* 0x000000080000780c */ /* 0x000fc60000f24270 */
[----:B0-----:R-:W-:-:S04]  /*2950*/  FMUL R13, R12, R89 ;  /* 0x000000590c0d7220 */ /* 0x001fc80000400000 */
[----:B------:R-:W-:-:S05]  /*2960*/  FFMA R13, R30, R88, R13 ;  /* 0x000000581e0d7223 */ /* 0x000fca000000000d */
[----:B------:R-:W-:-:S05]  /*2970*/  F2FP.TF32.F32.PACK_B R13, R13 ;  /* 0x0000000dff0d723e */ /* 0x000fca00024050ff */
[----:B------:R0:W-:Y:S01]  /*2980*/  @P0 STG.E desc[UR36][R10.64+0x20], R13 ;  /* 0x0000200d0a000986 */ /* 0x0001e2000c101924 */
[----:B------:R-:W-:Y:S05]  /*2990*/  @!P1 BRA `(.L_x_46) ;  /* 0x0000000000049947 */ /* 0x000fea0003800000 */
[----:B------:R0:W5:Y:S02]  /*29a0*/  LDG.E.LTC128B R18, desc[UR36][R6.64+0x24] ;  /* 0x0000242406127981 */ /* 0x000164000c1e1920 */
.L_x_46:
[----:B------:R-:W-:Y:S05]  /*29b0*/  BSYNC B1 ;  /* 0x0000000000017941 */ /* 0x000fea0003800000 */
.L_x_45:
        /* <DEDUP_REMOVED lines=10> */
.L_x_48:
[----:B------:R-:W-:Y:S05]  /*2a60*/  BSYNC B1 ;  /* 0x0000000000017941 */ /* 0x000fea0003800000 */
.L_x_47:
[----:B-----5:R-:W-:Y:S01]  /*2a70*/  LOP3.LUT R12, R18, 0xffffe000, RZ, 0xc0, !PT ;  /* 0xffffe000120c7812 */ /* 0x020fe200078ec0ff */
[----:B------:R-:W-:Y:S01]  /*2a80*/  BSSY B1, `(.L_x_49) ;  /* 0x0000009000017945 */ /* 0x000fe20003800000 */
[----:B------:R-:W-:-:S03]  /*2a90*/  ISETP.GT.AND P1, PT, R3, 0x11, PT ;  /* 0x000000110300780c */ /* 0x000fc60003f24270 */
[----:B0-----:R-:W-:Y:S01]  /*2aa0*/  FMUL R13, R12, R89 ;  /* 0x000000590c0d7220 */ /* 0x001fe20000400000 */
[----:B------:R-:W-:-:S03]  /*2ab0*/  ISETP.GT.AND P3, PT, R0, RZ, P1 ;  /* 0x000000ff0000720c */ /* 0x000fc60000f64270 */
[----:B------:R-:W-:-:S05]  /*2ac0*/  FFMA R13, R32, R88, R13 ;  /* 0x00000058200d7223 */ /* 0x000fca000000000d */
[----:B------:R-:W-:-:S05]  /*2ad0*/  F2FP.TF32.F32.PACK_B R13, R13 ;  /* 0x0000000dff0d723e */ /* 0x000fca00024050ff */
[----:B------:R0:W-:Y:S01]  /*2ae0*/  @P2 STG.E desc[UR36][R8.64+0x40], R13 ;  /* 0x0000400d08002986 */ /* 0x0001e2000c101924 */
[----:B------:R-:W-:Y:S05]  /*2af0*/  @!P3 BRA `(.L_x_50) ;  /* 0x000000000004b947 */ /* 0x000fea0003800000 */
[----:B------:R0:W5:Y:S02]  /*2b00*/  LDG.E.LTC128B R18, desc[UR36][R4.64+0x44] ;  /* 0x0000442404127981 */ /* 0x000164000c1e1920 */
.L_x_50:
[----:B------:R-:W-:Y:S05]  /*2b10*/  BSYNC B1 ;  /* 0x0000000000017941 */ /* 0x000fea0003800000 */
.L_x_49:
        /* <DEDUP_REMOVED lines=9> */
.L_x_52:
[----:B------:R-:W-:Y:S05]  /*2bb0*/  BSYNC B1 ;  /* 0x0000000000017941 */ /* 0x000fea0003800000 */
.L_x_51:
        /* <DEDUP_REMOVED lines=9> */
.L_x_54:
[----:B------:R-:W-:Y:S05]  /*2c50*/  BSYNC B1 ;  /* 0x0000000000017941 */ /* 0x000fea0003800000 */
.L_x_53:
        /* <DEDUP_REMOVED lines=10> */
.L_x_56:
[----:B------:R-:W-:Y:S05]  /*2d00*/  BSYNC B1 ;  /* 0x0000000000017941 */ /* 0x000fea0003800000 */
.L_x_55:
        /* <DEDUP_REMOVED lines=10> */
.L_x_58:
[----:B------:R-:W-:Y:S05]  /*2db0*/  BSYNC B1 ;  /* 0x0000000000017941 */ /* 0x000fea0003800000 */
.L_x_57:
        /* <DEDUP_REMOVED lines=9> */
.L_x_60:
[----:B------:R-:W-:Y:S05]  /*2e50*/  BSYNC B1 ;  /* 0x0000000000017941 */ /* 0x000fea0003800000 */
.L_x_59:
        /* <DEDUP_REMOVED lines=9> */
.L_x_62:
[----:B------:R-:W-:Y:S05]  /*2ef0*/  BSYNC B1 ;  /* 0x0000000000017941 */ /* 0x000fea0003800000 */
.L_x_61:
        /* <DEDUP_REMOVED lines=10> */
.L_x_64:
[----:B------:R-:W-:Y:S05]  /*2fa0*/  BSYNC B1 ;  /* 0x0000000000017941 */ /* 0x000fea0003800000 */
.L_x_63:
        /* <DEDUP_REMOVED lines=10> */
.L_x_66:
[----:B------:R-:W-:Y:S05]  /*3050*/  BSYNC B1 ;  /* 0x0000000000017941 */ /* 0x000fea0003800000 */
.L_x_65:
        /* <DEDUP_REMOVED lines=9> */
.L_x_68:
[----:B------:R-:W-:Y:S05]  /*30f0*/  BSYNC B1 ;  /* 0x0000000000017941 */ /* 0x000fea0003800000 */
.L_x_67:
        /* <DEDUP_REMOVED lines=9> */
.L_x_70:
[----:B------:R-:W-:Y:S05]  /*3190*/  BSYNC B1 ;  /* 0x0000000000017941 */ /* 0x000fea0003800000 */
.L_x_69:
        /* <DEDUP_REMOVED lines=10> */
.L_x_72:
[----:B------:R-:W-:Y:S05]  /*3240*/  BSYNC B1 ;  /* 0x0000000000017941 */ /* 0x000fea0003800000 */
.L_x_71:
        /* <DEDUP_REMOVED lines=10> */
.L_x_74:
[----:B------:R-:W-:Y:S05]  /*32f0*/  BSYNC B1 ;  /* 0x0000000000017941 */ /* 0x000fea0003800000 */
.L_x_73:
        /* <DEDUP_REMOVED lines=9> */
.L_x_76:
[----:B------:R-:W-:Y:S05]  /*3390*/  BSYNC B1 ;  /* 0x0000000000017941 */ /* 0x000fea0003800000 */
.L_x_75:
        /* <DEDUP_REMOVED lines=9> */
.L_x_78:
[----:B------:R-:W-:Y:S05]  /*3430*/  BSYNC B1 ;  /* 0x0000000000017941 */ /* 0x000fea0003800000 */
.L_x_77:
        /* <DEDUP_REMOVED lines=10> */
.L_x_80:
[----:B------:R-:W-:Y:S05]  /*34e0*/  BSYNC B1 ;  /* 0x0000000000017941 */ /* 0x000fea0003800000 */
.L_x_79:
        /* <DEDUP_REMOVED lines=10> */
.L_x_82:
[----:B------:R-:W-:Y:S05]  /*3590*/  BSYNC B1 ;  /* 0x0000000000017941 */ /* 0x000fea0003800000 */
.L_x_81:
        /* <DEDUP_REMOVED lines=9> */
.L_x_84:
[----:B------:R-:W-:Y:S05]  /*3630*/  BSYNC B1 ;  /* 0x0000000000017941 */ /* 0x000fea0003800000 */
.L_x_83:
        /* <DEDUP_REMOVED lines=9> */
.L_x_86:
[----:B------:R-:W-:Y:S05]  /*36d0*/  BSYNC B1 ;  /* 0x0000000000017941 */ /* 0x000fea0003800000 */
.L_x_85:
        /* <DEDUP_REMOVED lines=10> */
.L_x_88:
[----:B------:R-:W-:Y:S05]  /*3780*/  BSYNC B1 ;  /* 0x0000000000017941 */ /* 0x000fea0003800000 */
.L_x_87:
        /* <DEDUP_REMOVED lines=10> */
.L_x_90:
[----:B------:R-:W-:Y:S05]  /*3830*/  BSYNC B1 ;  /* 0x0000000000017941 */ /* 0x000fea0003800000 */
.L_x_89:
        /* <DEDUP_REMOVED lines=9> */
.L_x_92:
[----:B------:R-:W-:Y:S05]  /*38d0*/  BSYNC B1 ;  /* 0x0000000000017941 */ /* 0x000fea0003800000 */
.L_x_91:
        /* <DEDUP_REMOVED lines=9> */
.L_x_94:
[----:B------:R-:W-:Y:S05]  /*3970*/  BSYNC B1 ;  /* 0x0000000000017941 */ /* 0x000fea0003800000 */
.L_x_93:
        /* <DEDUP_REMOVED lines=10> */
.L_x_96:
[----:B------:R-:W-:Y:S05]  /*3a20*/  BSYNC B1 ;  /* 0x0000000000017941 */ /* 0x000fea0003800000 */
.L_x_95:
        /* <DEDUP_REMOVED lines=10> */
.L_x_98:
[----:B------:R-:W-:Y:S05]  /*3ad0*/  BSYNC B1 ;  /* 0x0000000000017941 */ /* 0x000fea0003800000 */
.L_x_97:
        /* <DEDUP_REMOVED lines=9> */
.L_x_100:
[----:B------:R-:W-:Y:S05]  /*3b70*/  BSYNC B1 ;  /* 0x0000000000017941 */ /* 0x000fea0003800000 */
.L_x_99:
        /* <DEDUP_REMOVED lines=9> */
.L_x_102:
[----:B------:R-:W-:Y:S05]  /*3c10*/  BSYNC B1 ;  /* 0x0000000000017941 */ /* 0x000fea0003800000 */
.L_x_101:
        /* <DEDUP_REMOVED lines=10> */
.L_x_104:
[----:B------:R-:W-:Y:S05]  /*3cc0*/  BSYNC B1 ;  /* 0x0000000000017941 */ /* 0x000fea0003800000 */
.L_x_103:
        /* <DEDUP_REMOVED lines=10> */
.L_x_106:
[----:B------:R-:W-:Y:S05]  /*3d70*/  BSYNC B1 ;  /* 0x0000000000017941 */ /* 0x000fea0003800000 */
.L_x_105:
        /* <DEDUP_REMOVED lines=9> */
.L_x_108:
[----:B------:R-:W-:Y:S05]  /*3e10*/  BSYNC B1 ;  /* 0x0000000000017941 */ /* 0x000fea0003800000 */
.L_x_107:
        /* <DEDUP_REMOVED lines=9> */
.L_x_110:
[----:B------:R-:W-:Y:S05]  /*3eb0*/  BSYNC B1 ;  /* 0x0000000000017941 */ /* 0x000fea0003800000 */
.L_x_109:
        /* <DEDUP_REMOVED lines=10> */
.L_x_112:
[----:B------:R-:W-:Y:S05]  /*3f60*/  BSYNC B1 ;  /* 0x0000000000017941 */ /* 0x000fea0003800000 */
.L_x_111:
        /* <DEDUP_REMOVED lines=10> */
.L_x_114:
[----:B------:R-:W-:Y:S05]  /*4010*/  BSYNC B1 ;  /* 0x0000000000017941 */ /* 0x000fea0003800000 */
.L_x_113:
        /* <DEDUP_REMOVED lines=9> */
.L_x_116:
[----:B------:R-:W-:Y:S05]  /*40b0*/  BSYNC B1 ;  /* 0x0000000000017941 */ /* 0x000fea0003800000 */
.L_x_115:
        /* <DEDUP_REMOVED lines=9> */
.L_x_118:
[----:B------:R-:W-:Y:S05]  /*4150*/  BSYNC B1 ;  /* 0x0000000000017941 */ /* 0x000fea0003800000 */
.L_x_117:
        /* <DEDUP_REMOVED lines=10> */
.L_x_120:
[----:B------:R-:W-:Y:S05]  /*4200*/  BSYNC B1 ;  /* 0x0000000000017941 */ /* 0x000fea0003800000 */
.L_x_119:
        /* <DEDUP_REMOVED lines=10> */
.L_x_122:
[----:B------:R-:W-:Y:S05]  /*42b0*/  BSYNC B1 ;  /* 0x0000000000017941 */ /* 0x000fea0003800000 */
.L_x_121:
        /* <DEDUP_REMOVED lines=9> */
.L_x_124:
[----:B------:R-:W-:Y:S05]  /*4350*/  BSYNC B1 ;  /* 0x0000000000017941 */ /* 0x000fea0003800000 */
.L_x_123:
        /* <DEDUP_REMOVED lines=9> */
.L_x_126:
[----:B------:R-:W-:Y:S05]  /*43f0*/  BSYNC B1 ;  /* 0x0000000000017941 */ /* 0x000fea0003800000 */
.L_x_125:
        /* <DEDUP_REMOVED lines=10> */
.L_x_128:
[----:B------:R-:W-:Y:S05]  /*44a0*/  BSYNC B1 ;  /* 0x0000000000017941 */ /* 0x000fea0003800000 */
.L_x_127:
        /* <DEDUP_REMOVED lines=10> */
.L_x_130:
[----:B------:R-:W-:Y:S05]  /*4550*/  BSYNC B1 ;  /* 0x0000000000017941 */ /* 0x000fea0003800000 */
.L_x_129:
        /* <DEDUP_REMOVED lines=9> */
.L_x_132:
[----:B------:R-:W-:Y:S05]  /*45f0*/  BSYNC B1 ;  /* 0x0000000000017941 */ /* 0x000fea0003800000 */
.L_x_131:
        /* <DEDUP_REMOVED lines=9> */
.L_x_134:
[----:B------:R-:W-:Y:S05]  /*4690*/  BSYNC B1 ;  /* 0x0000000000017941 */ /* 0x000fea0003800000 */
.L_x_133:
        /* <DEDUP_REMOVED lines=10> */
.L_x_136:
[----:B------:R-:W-:Y:S05]  /*4740*/  BSYNC B1 ;  /* 0x0000000000017941 */ /* 0x000fea0003800000 */
.L_x_135:
        /* <DEDUP_REMOVED lines=10> */
.L_x_138:
[----:B------:R-:W-:Y:S05]  /*47f0*/  BSYNC B1 ;  /* 0x0000000000017941 */ /* 0x000fea0003800000 */
.L_x_137:
        /* <DEDUP_REMOVED lines=9> */
.L_x_140:
[----:B------:R-:W-:Y:S05]  /*4890*/  BSYNC B1 ;  /* 0x0000000000017941 */ /* 0x000fea0003800000 */
.L_x_139:
        /* <DEDUP_REMOVED lines=9> */
.L_x_142:
[----:B------:R-:W-:Y:S05]  /*4930*/  BSYNC B1 ;  /* 0x0000000000017941 */ /* 0x000fea0003800000 */
.L_x_141:
        /* <DEDUP_REMOVED lines=10> */
.L_x_144:
[----:B------:R-:W-:Y:S05]  /*49e0*/  BSYNC B1 ;  /* 0x0000000000017941 */ /* 0x000fea0003800000 */
.L_x_143:
        /* <DEDUP_REMOVED lines=10> */
.L_x_146:
[----:B------:R-:W-:Y:S05]  /*4a90*/  BSYNC B1 ;  /* 0x0000000000017941 */ /* 0x000fea0003800000 */
.L_x_145:
        /* <DEDUP_REMOVED lines=9> */
.L_x_148:
[----:B------:R-:W-:Y:S05]  /*4b30*/  BSYNC B1 ;  /* 0x0000000000017941 */ /* 0x000fea0003800000 */
.L_x_147:
        /* <DEDUP_REMOVED lines=9> */
.L_x_150:
[----:B------:R-:W-:Y:S05]  /*4bd0*/  BSYNC B1 ;  /* 0x0000000000017941 */ /* 0x000fea0003800000 */
.L_x_149:
        /* <DEDUP_REMOVED lines=10> */
.L_x_152:
[----:B------:R-:W-:Y:S05]  /*4c80*/  BSYNC B1 ;  /* 0x0000000000017941 */ /* 0x000fea0003800000 */
.L_x_151:
        /* <DEDUP_REMOVED lines=10> */
.L_x_154:
[----:B------:R-:W-:Y:S05]  /*4d30*/  BSYNC B1 ;  /* 0x0000000000017941 */ /* 0x000fea0003800000 */
.L_x_153:
[----:B01---5:R-:W-:Y:S01]  /*4d40*/  LOP3.LUT R4, R18, 0xffffe000, RZ, 0xc0, !PT ;  /* 0xffffe00012047812 */ /* 0x023fe200078ec0ff */
        /* <DEDUP_REMOVED lines=8> */
.L_x_156:
[----:B------:R-:W-:Y:S05]  /*4dd0*/  BSYNC B1 ;  /* 0x0000000000017941 */ /* 0x000fea0003800000 */
.L_x_155:
[----:B-----5:R-:W-:Y:S01]  /*4de0*/  LOP3.LUT R4, R18, 0xffffe000, RZ, 0xc0, !PT ;  /* 0xffffe00012047812 */ /* 0x020fe200078ec0ff */
[----:B------:R-:W-:Y:S01]  /*4df0*/  @P0 IMAD.MOV.U32 R5, RZ, RZ, R11 ;  /* 0x000000ffff050224 */ /* 0x000fe200078e000b */
[----:B------:R-:W-:Y:S01]  /*4e00*/  ISETP.GT.AND P1, PT, R0, 0x8, P1 ;  /* 0x000000080000780c */ /* 0x000fe20000f24270 */
[----:B------:R-:W-:Y:S02]  /*4e10*/  BSSY B1, `(.L_x_157) ;  /* 0x0000008000017945 */ /* 0x000fe40003800000 */
[----:B------:R-:W-:Y:S01]  /*4e20*/  FMUL R3, R4, R89 ;  /* 0x0000005904037220 */ /* 0x000fe20000400000 */
[----:B------:R-:W-:-:S03]  /*4e30*/  @P0 IMAD.MOV.U32 R4, RZ, RZ, R10 ;  /* 0x000000ffff040224 */ /* 0x000fc600078e000a */
[----:B------:R-:W-:-:S05]  /*4e40*/  FFMA R3, R86, R88, R3 ;  /* 0x0000005856037223 */ /* 0x000fca0000000003 */
[----:B------:R-:W-:-:S05]  /*4e50*/  F2FP.TF32.F32.PACK_B R3, R3 ;  /* 0x00000003ff03723e */ /* 0x000fca00024050ff */
[----:B------:R0:W-:Y:S01]  /*4e60*/  @P0 STG.E desc[UR36][R4.64+0x1e0], R3 ;  /* 0x0001e00304000986 */ /* 0x0001e2000c101924 */
[----:B------:R-:W-:Y:S05]  /*4e70*/  @!P1 BRA `(.L_x_158) ;  /* 0x0000000000049947 */ /* 0x000fea0003800000 */
[----:B------:R0:W5:Y:S02]  /*4e80*/  LDG.E.LTC128B R18, desc[UR36][R6.64+0x1e4] ;  /* 0x0001e42406127981 */ /* 0x000164000c1e1920 */
.L_x_158:
[----:B------:R-:W-:Y:S05]  /*4e90*/  BSYNC B1 ;  /* 0x0000000000017941 */ /* 0x000fea0003800000 */
.L_x_157:
[----:B------:R-:W-:Y:S05]  /*4ea0*/  @!P1 BRA `(.L_x_159) ;  /* 0x0000001000b09947 */ /* 0x000fea0003800000 */
[----:B-----5:R-:W-:-:S05]  /*4eb0*/  LOP3.LUT R18, R18, 0xffffe000, RZ, 0xc0, !PT ;  /* 0xffffe00012127812 */ /* 0x020fca00078ec0ff */
[----:B------:R-:W-:-:S04]  /*4ec0*/  FMUL R18, R18, R89 ;  /* 0x0000005912127220 */ /* 0x000fc80000400000 */
[----:B------:R-:W-:-:S05]  /*4ed0*/  FFMA R87, R87, R88, R18 ;  /* 0x0000005857577223 */ /* 0x000fca0000000012 */
[----:B------:R-:W-:-:S05]  /*4ee0*/  F2FP.TF32.F32.PACK_B R87, R87 ;  /* 0x00000057ff57723e */ /* 0x000fca00024050ff */
[----:B------:R0:W-:Y:S01]  /*4ef0*/  STG.E desc[UR36][R10.64+0x1e4], R87 ;  /* 0x0001e4570a007986 */ /* 0x0001e2000c101924 */
[----:B------:R-:W-:Y:S05]  /*4f00*/  BRA `(.L_x_159) ;  /* 0x0000001000987947 */ /* 0x000fea0003800000 */
.L_x_34:
[----:B------:R-:W-:Y:S01]  /*4f10*/  ISETP.GT.AND P4, PT, R3, 0x1, PT ;  /* 0x000000010300780c */ /* 0x000fe20003f84270 */
[----:B------:R-:W-:Y:S01]  /*4f20*/  ULDC.64 UR4, c[0x0][0x5c0] ;  /* 0x0001700000047ab9 */ /* 0x000fe20000000a00 */
[-C--:B------:R-:W-:Y:S01]  /*4f30*/  FMUL R9, R24, R88.reuse ;  /* 0x0000005818097220 */ /* 0x080fe20000400000 */
[----:B------:R-:W-:Y:S01]  /*4f40*/  LEA R4, P3, R104, UR4, 0x2 ;  /* 0x0000000468047c11 */ /* 0x000fe2000f8610ff */
[-C--:B------:R-:W-:Y:S01]  /*4f50*/  FMUL R25, R25, R88.reuse ;  /* 0x0000005819197220 */ /* 0x080fe20000400000 */
[----:B------:R-:W-:Y:S01]  /*4f60*/  ISETP.GT.AND P1, PT, R0, RZ, P4 ;  /* 0x000000ff0000720c */ /* 0x000fe20002724270 */
[-C--:B------:R-:W-:Y:S01]  /*4f70*/  FMUL R11, R26, R88.reuse ;  /* 0x000000581a0b7220 */ /* 0x080fe20000400000 */
[----:B------:R-:W-:Y:S01]  /*4f80*/  LEA.HI.X R5, R104, UR5, R113, 0x2, P3 ;  /* 0x0000000568057c11 */ /* 0x000fe200098f1471 */
[-C--:B------:R-:W-:Y:S01]  /*4f90*/  FMUL R27, R27, R88.reuse ;  /* 0x000000581b1b7220 */ /* 0x080fe20000400000 */
[----:B------:R-:W-:Y:S01]  /*4fa0*/  F2FP.TF32.F32.PACK_B R9, R9 ;  /* 0x00000009ff09723e */ /* 0x000fe200024050ff */
[-C--:B------:R-:W-:Y:S01]  /*4fb0*/  FMUL R29, R29, R88.reuse ;  /* 0x000000581d1d7220 */ /* 0x080fe20000400000 */
[----:B------:R-:W-:Y:S01]  /*4fc0*/  F2FP.TF32.F32.PACK_B R25, R25 ;  /* 0x00000019ff19723e */ /* 0x000fe200024050ff */
[----:B------:R-:W-:Y:S01]  /*4fd0*/  FMUL R31, R31, R88 ;  /* 0x000000581f1f7220 */ /* 0x000fe20000400000 */
[C---:B------:R-:W-:Y:S01]  /*4fe0*/  SHF.L.U64.HI R7, R94.reuse, 0x2, R95 ;  /* 0x000000025e077819 */ /* 0x040fe2000001025f */
[----:B------:R0:W-:Y:S01]  /*4ff0*/  @P2 STG.E desc[UR36][R4.64], R9 ;  /* 0x0000000904002986 */ /* 0x0001e2000c101924 */
[----:B------:R-:W-:Y:S01]  /*5000*/  LEA R6, P3, R94, R4, 0x2 ;  /* 0x000000045e067211 */ /* 0x000fe200078610ff */
[-C--:B------:R-:W-:Y:S01]  /*5010*/  FMUL R13, R32, R88.reuse ;  /* 0x00000058200d7220 */ /* 0x080fe20000400000 */
[C---:B------:R-:W-:Y:S01]  /*5020*/  ISETP.GT.AND P2, PT, R3.reuse, 0x8, PT ;  /* 0x000000080300780c */ /* 0x040fe20003f44270 */
[----:B------:R-:W-:Y:S01]  /*5030*/  @P1 STG.E desc[UR36][R4.64+0x4], R25 ;  /* 0x0000041904001986 */ /* 0x000fe2000c101924 */
[----:B------:R-:W-:Y:S01]  /*5040*/  ISETP.GT.AND P1, PT, R3, 0x9, PT ;  /* 0x000000090300780c */ /* 0x000fe20003f24270 */
[----:B------:R-:W-:Y:S01]  /*5050*/  IMAD.X R7, R7, 0x1, R5, P3 ;  /* 0x0000000107077824 */ /* 0x000fe200018e0605 */
[C---:B------:R-:W-:Y:S01]  /*5060*/  ISETP.GT.AND P0, PT, R0.reuse, 0x8, P0 ;  /* 0x000000080000780c */ /* 0x040fe20000704270 */
[-C--:B------:R-:W-:Y:S01]  /*5070*/  FMUL R33, R33, R88.reuse ;  /* 0x0000005821217220 */ /* 0x080fe20000400000 */
[C---:B------:R-:W-:Y:S01]  /*5080*/  ISETP.GT.AND P4, PT, R0.reuse, 0x8, P4 ;  /* 0x000000080000780c */ /* 0x040fe20002784270 */
[-C--:B------:R-:W-:Y:S01]  /*5090*/  FMUL R35, R35, R88.reuse ;  /* 0x0000005823237220 */ /* 0x080fe20000400000 */
[----:B------:R-:W-:Y:S01]  /*50a0*/  ISETP.GT.AND P5, PT, R0, RZ, P2 ;  /* 0x000000ff0000720c */ /* 0x000fe200017a4270 */
[-C--:B0-----:R-:W-:Y:S01]  /*50b0*/  FMUL R9, R28, R88.reuse ;  /* 0x000000581c097220 */ /* 0x081fe20000400000 */
[C---:B------:R-:W-:Y:S01]  /*50c0*/  ISETP.GT.AND P3, PT, R0.reuse, RZ, P1 ;  /* 0x000000ff0000720c */ /* 0x040fe20000f64270 */
[-C--:B------:R-:W-:Y:S01]  /*50d0*/  FMUL R37, R37, R88.reuse ;  /* 0x0000005825257220 */ /* 0x080fe20000400000 */
[----:B------:R-:W-:Y:S01]  /*50e0*/  F2FP.TF32.F32.PACK_B R11, R11 ;  /* 0x0000000bff0b723e */ /* 0x000fe200024050ff */
[-C--:B------:R-:W-:Y:S01]  /*50f0*/  FMUL R39, R39, R88.reuse ;  /* 0x0000005827277220 */ /* 0x080fe20000400000 */
[----:B------:R-:W-:Y:S01]  /*5100*/  F2FP.TF32.F32.PACK_B R27, R27 ;  /* 0x0000001bff1b723e */ /* 0x000fe200024050ff */
[-C--:B------:R-:W-:Y:S01]  /*5110*/  FMUL R41, R41, R88.reuse ;  /* 0x0000005829297220 */ /* 0x080fe20000400000 */
[----:B------:R-:W-:Y:S01]  /*5120*/  F2FP.TF32.F32.PACK_B R9, R9 ;  /* 0x00000009ff09723e */ /* 0x000fe200024050ff */
[----:B------:R0:W-:Y:S01]  /*5130*/  @P0 STG.E desc[UR36][R6.64], R11 ;  /* 0x0000000b06000986 */ /* 0x0001e2000c101924 */
[----:B------:R-:W-:Y:S01]  /*5140*/  F2FP.TF32.F32.PACK_B R29, R29 ;  /* 0x0000001dff1d723e */ /* 0x000fe200024050ff */
[-C--:B------:R-:W-:Y:S01]  /*5150*/  FMUL R43, R43, R88.reuse ;  /* 0x000000582b2b7220 */ /* 0x080fe20000400000 */
[----:B------:R-:W-:Y:S01]  /*5160*/  ISETP.GT.AND P0, PT, R3, 0x10, PT ;  /* 0x000000100300780c */ /* 0x000fe20003f04270 */
[----:B------:R-:W-:Y:S01]  /*5170*/  @P4 STG.E desc[UR36][R6.64+0x4], R27 ;  /* 0x0000041b06004986 */ /* 0x000fe2000c101924 */
[C---:B------:R-:W-:Y:S01]  /*5180*/  ISETP.GT.AND P2, PT, R0.reuse, 0x8, P2 ;  /* 0x000000080000780c */ /* 0x040fe20001744270 */
[-C--:B------:R-:W-:Y:S01]  /*5190*/  FMUL R45, R45, R88.reuse ;  /* 0x000000582d2d7220 */ /* 0x080fe20000400000 */
[C---:B------:R-:W-:Y:S01]  /*51a0*/  ISETP.GT.AND P1, PT, R0.reuse, 0x8, P1 ;  /* 0x000000080000780c */ /* 0x040fe20000f24270 */
[----:B------:R1:W-:Y:S01]  /*51b0*/  @P5 STG.E desc[UR36][R4.64+0x20], R9 ;  /* 0x0000200904005986 */ /* 0x0003e2000c101924 */
[----:B------:R-:W-:Y:S01]  /*51c0*/  ISETP.GT.AND P5, PT, R0, RZ, P0 ;  /* 0x000000ff0000720c */ /* 0x000fe200007a4270 */
[-C--:B------:R-:W-:Y:S01]  /*51d0*/  FMUL R47, R47, R88.reuse ;  /* 0x000000582f2f7220 */ /* 0x080fe20000400000 */
[----:B------:R-:W-:Y:S01]  /*51e0*/  F2FP.TF32.F32.PACK_B R31, R31 ;  /* 0x0000001fff1f723e */ /* 0x000fe200024050ff */
[----:B------:R-:W-:Y:S01]  /*51f0*/  @P3 STG.E desc[UR36][R4.64+0x24], R29 ;  /* 0x0000241d04003986 */ /* 0x000fe2000c101924 */
[----:B------:R-:W-:Y:S01]  /*5200*/  ISETP.GT.AND P3, PT, R3, 0x11, PT ;  /* 0x000000110300780c */ /* 0x000fe20003f64270 */
[-C--:B0-----:R-:W-:Y:S01]  /*5210*/  FMUL R11, R30, R88.reuse ;  /* 0x000000581e0b7220 */ /* 0x081fe20000400000 */
[----:B------:R-:W-:Y:S01]  /*5220*/  F2FP.TF32.F32.PACK_B R13, R13 ;  /* 0x0000000dff0d723e */ /* 0x000fe200024050ff */
[-C--:B------:R-:W-:Y:S01]  /*5230*/  FMUL R49, R49, R88.reuse ;  /* 0x0000005831317220 */ /* 0x080fe20000400000 */
[----:B------:R-:W-:Y:S01]  /*5240*/  ISETP.GT.AND P4, PT, R0, RZ, P3 ;  /* 0x000000ff0000720c */ /* 0x000fe20001f84270 */
[-C--:B------:R-:W-:Y:S01]  /*5250*/  FMUL R51, R51, R88.reuse ;  /* 0x0000005833337220 */ /* 0x080fe20000400000 */
[----:B------:R-:W-:Y:S01]  /*5260*/  F2FP.TF32.F32.PACK_B R11, R11 ;  /* 0x0000000bff0b723e */ /* 0x000fe200024050ff */
[-C--:B-1----:R-:W-:Y:S01]  /*5270*/  FMUL R9, R34, R88.reuse ;  /* 0x0000005822097220 */ /* 0x082fe20000400000 */
[----:B------:R-:W-:Y:S01]  /*5280*/  F2FP.TF32.F32.PACK_B R33, R33 ;  /* 0x00000021ff21723e */ /* 0x000fe200024050ff */
[-C--:B------:R-:W-:Y:S01]  /*5290*/  FMUL R53, R53, R88.reuse ;  /* 0x0000005835357220 */ /* 0x080fe20000400000 */
[C---:B------:R-:W-:Y:S01]  /*52a0*/  ISETP.GT.AND P0, PT, R0.reuse, 0x8, P0 ;  /* 0x000000080000780c */ /* 0x040fe20000704270 */
[----:B------:R0:W-:Y:S01]  /*52b0*/  @P2 STG.E desc[UR36][R6.64+0x20], R11 ;  /* 0x0000200b06002986 */ /* 0x0001e2000c101924 */
[----:B------:R-:W-:Y:S01]  /*52c0*/  ISETP.GT.AND P2, PT, R3, 0x19, PT ;  /* 0x000000190300780c */ /* 0x000fe20003f44270 */
[-C--:B------:R-:W-:Y:S01]  /*52d0*/  FMUL R55, R55, R88.reuse ;  /* 0x0000005837377220 */ /* 0x080fe20000400000 */
[----:B------:R-:W-:Y:S01]  /*52e0*/  F2FP.TF32.F32.PACK_B R9, R9 ;  /* 0x00000009ff09723e */ /* 0x000fe200024050ff */
[----:B------:R-:W-:Y:S01]  /*52f0*/  @P1 STG.E desc[UR36][R6.64+0x24], R31 ;  /* 0x0000241f06001986 */ /* 0x000fe2000c101924 */
[----:B------:R-:W-:Y:S01]  /*5300*/  ISETP.GT.AND P1, PT, R3, 0x18, PT ;  /* 0x000000180300780c */ /* 0x000fe20003f24270 */
[-C--:B------:R-:W-:Y:S01]  /*5310*/  FMUL R57, R57, R88.reuse ;  /* 0x0000005839397220 */ /* 0x080fe20000400000 */
[----:B------:R-:W-:Y:S01]  /*5320*/  F2FP.TF32.F32.PACK_B R35, R35 ;  /* 0x00000023ff23723e */ /* 0x000fe200024050ff */
[----:B------:R1:W-:Y:S01]  /*5330*/  @P5 STG.E desc[UR36][R4.64+0x40], R13 ;  /* 0x0000400d04005986 */ /* 0x0003e2000c101924 */
[C---:B------:R-:W-:Y:S01]  /*5340*/  ISETP.GT.AND P5, PT, R0.reuse, RZ, P1 ;  /* 0x000000ff0000720c */ /* 0x040fe20000fa4270 */
[-C--:B------:R-:W-:Y:S01]  /*5350*/  FMUL R59, R59, R88.reuse ;  /* 0x000000583b3b7220 */ /* 0x080fe20000400000 */
[----:B------:R-:W-:Y:S01]  /*5360*/  F2FP.TF32.F32.PACK_B R37, R37 ;  /* 0x00000025ff25723e */ /* 0x000fe200024050ff */
[----:B------:R-:W-:Y:S01]  /*5370*/  @P4 STG.E desc[UR36][R4.64+0x44], R33 ;  /* 0x0000442104004986 */ /* 0x000fe2000c101924 */
[----:B------:R-:W-:Y:S01]  /*5380*/  ISETP.GT.AND P4, PT, R0, 0x8, P3 ;  /* 0x000000080000780c */ /* 0x000fe20001f84270 */
[-C--:B0-----:R-:W-:Y:S01]  /*5390*/  FMUL R11, R36, R88.reuse ;  /* 0x00000058240b7220 */ /* 0x081fe20000400000 */
[C---:B------:R-:W-:Y:S01]  /*53a0*/  ISETP.GT.AND P3, PT, R0.reuse, RZ, P2 ;  /* 0x000000ff0000720c */ /* 0x040fe20001764270 */
[----:B------:R0:W-:Y:S01]  /*53b0*/  @P0 STG.E desc[UR36][R6.64+0x40], R9 ;  /* 0x0000400906000986 */ /* 0x0001e2000c101924 */
[----:B------:R-:W-:Y:S01]  /*53c0*/  ISETP.GT.AND P1, PT, R0, 0x8, P1 ;  /* 0x000000080000780c */ /* 0x000fe20000f24270 */
[-C--:B------:R-:W-:Y:S01]  /*53d0*/  FMUL R61, R61, R88.reuse ;  /* 0x000000583d3d7220 */ /* 0x080fe20000400000 */
[----:B------:R-:W-:Y:S01]  /*53e0*/  F2FP.TF32.F32.PACK_B R11, R11 ;  /* 0x0000000bff0b723e */ /* 0x000fe200024050ff */
[-C--:B-1----:R-:W-:Y:S01]  /*53f0*/  FMUL R13, R40, R88.reuse ;  /* 0x00000058280d7220 */ /* 0x082fe20000400000 */
[----:B------:R-:W-:Y:S01]  /*5400*/  ISETP.GT.AND P0, PT, R3, 0x20, PT ;  /* 0x000000200300780c */ /* 0x000fe20003f04270 */
[-C--:B------:R-:W-:Y:S01]  /*5410*/  FMUL R63, R63, R88.reuse ;  /* 0x000000583f3f7220 */ /* 0x080fe20000400000 */
[----:B------:R-:W-:Y:S01]  /*5420*/  F2FP.TF32.F32.PACK_B R39, R39 ;  /* 0x00000027ff27723e */ /* 0x000fe200024050ff */
[-C--:B------:R-:W-:Y:S01]  /*5430*/  FMUL R65, R65, R88.reuse ;  /* 0x0000005841417220 */ /* 0x080fe20000400000 */
[----:B------:R-:W-:Y:S01]  /*5440*/  F2FP.TF32.F32.PACK_B R13, R13 ;  /* 0x0000000dff0d723e */ /* 0x000fe200024050ff */
[----:B------:R-:W-:Y:S01]  /*5450*/  @P4 STG.E desc[UR36][R6.64+0x44], R35 ;  /* 0x0000442306004986 */ /* 0x000fe2000c101924 */
[----:B------:R-:W-:Y:S01]  /*5460*/  ISETP.GT.AND P4, PT, R0, 0x8, P2 ;  /* 0x000000080000780c */ /* 0x000fe20001784270 */
[-C--:B0-----:R-:W-:Y:S01]  /*5470*/  FMUL R9, R38, R88.reuse ;  /* 0x0000005826097220 */ /* 0x081fe20000400000 */
[----:B------:R-:W-:Y:S01]  /*5480*/  ISETP.GT.AND P2, PT, R3, 0x21, PT ;  /* 0x000000210300780c */ /* 0x000fe20003f44270 */
[----:B------:R0:W-:Y:S01]  /*5490*/  @P5 STG.E desc[UR36][R4.64+0x60], R11 ;  /* 0x0000600b04005986 */ /* 0x0001e2000c101924 */
[C---:B------:R-:W-:Y:S01]  /*54a0*/  ISETP.GT.AND P5, PT, R0.reuse, RZ, P0 ;  /* 0x000000ff0000720c */ /* 0x040fe200007a4270 */
[-C--:B------:R-:W-:Y:S01]  /*54b0*/  FMUL R67, R67, R88.reuse ;  /* 0x0000005843437220 */ /* 0x080fe20000400000 */
[----:B------:R-:W-:Y:S01]  /*54c0*/  F2FP.TF32.F32.PACK_B R9, R9 ;  /* 0x00000009ff09723e */ /* 0x000fe200024050ff */
[----:B------:R-:W-:Y:S01]  /*54d0*/  @P3 STG.E desc[UR36][R4.64+0x64], R37 ;  /* 0x0000642504003986 */ /* 0x000fe2000c101924 */
[C---:B------:R-:W-:Y:S01]  /*54e0*/  ISETP.GT.AND P3, PT, R0.reuse, RZ, P2 ;  /* 0x000000ff0000720c */ /* 0x040fe20001764270 */
[-C--:B------:R-:W-:Y:S01]  /*54f0*/  FMUL R69, R69, R88.reuse ;  /* 0x0000005845457220 */ /* 0x080fe20000400000 */
[----:B------:R-:W-:Y:S01]  /*5500*/  F2FP.TF32.F32.PACK_B R41, R41 ;  /* 0x00000029ff29723e */ /* 0x000fe200024050ff */
[----:B------:R1:W-:Y:S01]  /*5510*/  @P1 STG.E desc[UR36][R6.64+0x60], R9 ;  /* 0x0000600906001986 */ /* 0x0003e2000c101924 */
[C---:B------:R-:W-:Y:S01]  /*5520*/  ISETP.GT.AND P0, PT, R0.reuse, 0x8, P0 ;  /* 0x000000080000780c */ /* 0x040fe20000704270 */
[-C--:B------:R-:W-:Y:S01]  /*5530*/  FMUL R71, R71, R88.reuse ;  /* 0x0000005847477220 */ /* 0x080fe20000400000 */
[C---:B------:R-:W-:Y:S01]  /*5540*/  ISETP.GT.AND P1, PT, R3.reuse, 0x28, PT ;  /* 0x000000280300780c */ /* 0x040fe20003f24270 */
[----:B------:R-:W-:Y:S01]  /*5550*/  @P4 STG.E desc[UR36][R6.64+0x64], R39 ;  /* 0x0000642706004986 */ /* 0x000fe2000c101924 */
[----:B------:R-:W-:Y:S01]  /*5560*/  ISETP.GT.AND P4, PT, R0, 0x8, P2 ;  /* 0x000000080000780c */ /* 0x000fe20001784270 */
[-C--:B0-----:R-:W-:Y:S01]  /*5570*/  FMUL R11, R44, R88.reuse ;  /* 0x000000582c0b7220 */ /* 0x081fe20000400000 */
[----:B------:R-:W-:Y:S01]  /*5580*/  ISETP.GT.AND P2, PT, R3, 0x29, PT ;  /* 0x000000290300780c */ /* 0x000fe20003f44270 */
[----:B------:R0:W-:Y:S01]  /*5590*/  @P5 STG.E desc[UR36][R4.64+0x80], R13 ;  /* 0x0000800d04005986 */ /* 0x0001e2000c101924 */
[----:B------:R-:W-:Y:S01]  /*55a0*/  ISETP.GT.AND P5, PT, R0, RZ, P1 ;  /* 0x000000ff0000720c */ /* 0x000fe20000fa4270 */
[-C--:B------:R-:W-:Y:S01]  /*55b0*/  FMUL R73, R73, R88.reuse ;  /* 0x0000005849497220 */ /* 0x080fe20000400000 */
[----:B------:R-:W-:Y:S01]  /*55c0*/  F2FP.TF32.F32.PACK_B R43, R43 ;  /* 0x0000002bff2b723e */ /* 0x000fe200024050ff */
[-C--:B-1----:R-:W-:Y:S01]  /*55d0*/  FMUL R9, R42, R88.reuse ;  /* 0x000000582a097220 */ /* 0x082fe20000400000 */
[----:B------:R-:W-:Y:S01]  /*55e0*/  @P3 STG.E desc[UR36][R4.64+0x84], R41 ;  /* 0x0000842904003986 */ /* 0x000fe2000c101924 */
[----:B------:R-:W-:Y:S01]  /*55f0*/  ISETP.GT.AND P3, PT, R0, RZ, P2 ;  /* 0x000000ff0000720c */ /* 0x000fe20001764270 */
[-C--:B------:R-:W-:Y:S01]  /*5600*/  FMUL R75, R75, R88.reuse ;  /* 0x000000584b4b7220 */ /* 0x080fe20000400000 */
[----:B------:R-:W-:Y:S01]  /*5610*/  F2FP.TF32.F32.PACK_B R11, R11 ;  /* 0x0000000bff0b723e */ /* 0x000fe200024050ff */
[-C--:B------:R-:W-:Y:S01]  /*5620*/  FMUL R77, R77, R88.reuse ;  /* 0x000000584d4d7220 */ /* 0x080fe20000400000 */
[----:B------:R-:W-:Y:S01]  /*5630*/  F2FP.TF32.F32.PACK_B R9, R9 ;  /* 0x00000009ff09723e */ /* 0x000fe200024050ff */
[-C--:B------:R-:W-:Y:S01]  /*5640*/  FMUL R79, R79, R88.reuse ;  /* 0x000000584f4f7220 */ /* 0x080fe20000400000 */
[----:B------:R-:W-:Y:S01]  /*5650*/  F2FP.TF32.F32.PACK_B R45, R45 ;  /* 0x0000002dff2d723e */ /* 0x000fe200024050ff */
[-C--:B0-----:R-:W-:Y:S01]  /*5660*/  FMUL R13, R48, R88.reuse ;  /* 0x00000058300d7220 */ /* 0x081fe20000400000 */
[C---:B------:R-:W-:Y:S01]  /*5670*/  ISETP.GT.AND P1, PT, R0.reuse, 0x8, P1 ;  /* 0x000000080000780c */ /* 0x040fe20000f24270 */
[----:B------:R0:W-:Y:S01]  /*5680*/  @P0 STG.E desc[UR36][R6.64+0x80], R9 ;  /* 0x0000800906000986 */ /* 0x0001e2000c101924 */
[----:B------:R-:W-:Y:S01]  /*5690*/  ISETP.GT.AND P0, PT, R3, 0x30, PT ;  /* 0x000000300300780c */ /* 0x000fe20003f04270 */
[-C--:B------:R-:W-:Y:S01]  /*56a0*/  FMUL R81, R81, R88.reuse ;  /* 0x0000005851517220 */ /* 0x080fe20000400000 */
[----:B------:R-:W-:Y:S01]  /*56b0*/  F2FP.TF32.F32.PACK_B R47, R47 ;  /* 0x0000002fff2f723e */ /* 0x000fe200024050ff */
[----:B------:R-:W-:Y:S01]  /*56c0*/  @P4 STG.E desc[UR36][R6.64+0x84], R43 ;  /* 0x0000842b06004986 */ /* 0x000fe2000c101924 */
[C---:B------:R-:W-:Y:S01]  /*56d0*/  ISETP.GT.AND P4, PT, R0.reuse, 0x8, P2 ;  /* 0x000000080000780c */ /* 0x040fe20001784270 */
[-C--:B------:R-:W-:Y:S01]  /*56e0*/  FMUL R83, R83, R88.reuse ;  /* 0x0000005853537220 */ /* 0x080fe20000400000 */
[----:B------:R-:W-:Y:S01]  /*56f0*/  ISETP.GT.AND P2, PT, R3, 0x31, PT ;  /* 0x000000310300780c */ /* 0x000fe20003f44270 */
[----:B------:R1:W-:Y:S01]  /*5700*/  @P5 STG.E desc[UR36][R4.64+0xa0], R11 ;  /* 0x0000a00b04005986 */ /* 0x0003e2000c101924 */
[----:B------:R-:W-:Y:S01]  /*5710*/  ISETP.GT.AND P5, PT, R0, RZ, P0 ;  /* 0x000000ff0000720c */ /* 0x000fe200007a4270 */
[-C--:B------:R-:W-:Y:S01]  /*5720*/  FMUL R85, R85, R88.reuse ;  /* 0x0000005855557220 */ /* 0x080fe20000400000 */
[----:B------:R-:W-:Y:S01]  /*5730*/  F2FP.TF32.F32.PACK_B R13, R13 ;  /* 0x0000000dff0d723e */ /* 0x000fe200024050ff */
[-C--:B0-----:R-:W-:Y:S01]  /*5740*/  FMUL R9, R46, R88.reuse ;  /* 0x000000582e097220 */ /* 0x081fe20000400000 */
[----:B------:R-:W-:Y:S01]  /*5750*/  @P3 STG.E desc[UR36][R4.64+0xa4], R45 ;  /* 0x0000a42d04003986 */ /* 0x000fe2000c101924 */
[----:B------:R-:W-:Y:S01]  /*5760*/  ISETP.GT.AND P3, PT, R0, RZ, P2 ;  /* 0x000000ff0000720c */ /* 0x000fe20001764270 */
[----:B------:R-:W-:Y:S01]  /*5770*/  FMUL R87, R87, R88 ;  /* 0x0000005857577220 */ /* 0x000fe20000400000 */
[----:B------:R-:W-:-:S02]  /*5780*/  F2FP.TF32.F32.PACK_B R49, R49 ;  /* 0x00000031ff31723e */ /* 0x000fc400024050ff */
[----:B------:R-:W-:Y:S02]  /*5790*/  F2FP.TF32.F32.PACK_B R9, R9 ;  /* 0x00000009ff09723e */ /* 0x000fe400024050ff */
[----:B------:R-:W-:Y:S01]  /*57a0*/  ISETP.GT.AND P0, PT, R0, 0x8, P0 ;  /* 0x000000080000780c */ /* 0x000fe20000704270 */
[----:B-1----:R-:W-:Y:S01]  /*57b0*/  FMUL R11, R52, R88 ;  /* 0x00000058340b7220 */ /* 0x002fe20000400000 */
[----:B------:R-:W-:Y:S01]  /*57c0*/  F2FP.TF32.F32.PACK_B R51, R51 ;  /* 0x00000033ff33723e */ /* 0x000fe200024050ff */
[----:B------:R0:W-:Y:S01]  /*57d0*/  @P1 STG.E desc[UR36][R6.64+0xa0], R9 ;  /* 0x0000a00906001986 */ /* 0x0001e2000c101924 */
[----:B------:R-:W-:Y:S02]  /*57e0*/  ISETP.GT.AND P1, PT, R3, 0x38, PT ;  /* 0x000000380300780c */ /* 0x000fe40003f24270 */
[----:B------:R-:W-:Y:S01]  /*57f0*/  F2FP.TF32.F32.PACK_B R11, R11 ;  /* 0x0000000bff0b723e */ /* 0x000fe200024050ff */
[----:B------:R-:W-:Y:S01]  /*5800*/  @P4 STG.E desc[UR36][R6.64+0xa4], R47 ;  /* 0x0000a42f06004986 */ /* 0x000fe2000c101924 */
[----:B------:R-:W-:-:S02]  /*5810*/  ISETP.GT.AND P4, PT, R0, 0x8, P2 ;  /* 0x000000080000780c */ /* 0x000fc40001784270 */
[----:B------:R-:W-:Y:S01]  /*5820*/  ISETP.GT.AND P2, PT, R3, 0x39, PT ;  /* 0x000000390300780c */ /* 0x000fe20003f44270 */
[----:B------:R1:W-:Y:S01]  /*5830*/  @P5 STG.E desc[UR36][R4.64+0xc0], R13 ;  /* 0x0000c00d04005986 */ /* 0x0003e2000c101924 */
[----:B------:R-:W-:Y:S02]  /*5840*/  ISETP.GT.AND P5, PT, R0, RZ, P1 ;  /* 0x000000ff0000720c */ /* 0x000fe40000fa4270 */
[----:B------:R-:W-:Y:S01]  /*5850*/  F2FP.TF32.F32.PACK_B R53, R53 ;  /* 0x00000035ff35723e */ /* 0x000fe200024050ff */
[-C--:B0-----:R-:W-:Y:S01]  /*5860*/  FMUL R9, R50, R88.reuse ;  /* 0x0000005832097220 */ /* 0x081fe20000400000 */
[----:B------:R-:W-:Y:S01]  /*5870*/  @P3 STG.E desc[UR36][R4.64+0xc4], R49 ;  /* 0x0000c43104003986 */ /* 0x000fe2000c101924 */
[C---:B------:R-:W-:Y:S02]  /*5880*/  ISETP.GT.AND P3, PT, R0.reuse, RZ, P2 ;  /* 0x000000ff0000720c */ /* 0x040fe40001764270 */
[----:B------:R-:W-:Y:S02]  /*5890*/  ISETP.GT.AND P1, PT, R0, 0x8, P1 ;  /* 0x000000080000780c */ /* 0x000fe40000f24270 */
[----:B------:R-:W-:Y:S01]  /*58a0*/  F2FP.TF32.F32.PACK_B R9, R9 ;  /* 0x00000009ff09723e */ /* 0x000fe200024050ff */
[----:B-1----:R-:W-:Y:S01]  /*58b0*/  FMUL R13, R56, R88 ;  /* 0x00000058380d7220 */ /* 0x002fe20000400000 */
[----:B------:R-:W-:-:S03]  /*58c0*/  F2FP.TF32.F32.PACK_B R55, R55 ;  /* 0x00000037ff37723e */ /* 0x000fc600024050ff */
[----:B------:R0:W-:Y:S01]  /*58d0*/  @P0 STG.E desc[UR36][R6.64+0xc0], R9 ;  /* 0x0000c00906000986 */ /* 0x0001e2000c101924 */
[C---:B------:R-:W-:Y:S02]  /*58e0*/  ISETP.GT.AND P0, PT, R3.reuse, 0x40, PT ;  /* 0x000000400300780c */ /* 0x040fe40003f04270 */
[----:B------:R-:W-:Y:S01]  /*58f0*/  F2FP.TF32.F32.PACK_B R13, R13 ;  /* 0x0000000dff0d723e */ /* 0x000fe200024050ff */
[----:B------:R-:W-:Y:S01]  /*5900*/  @P4 STG.E desc[UR36][R6.64+0xc4], R51 ;  /* 0x0000c43306004986 */ /* 0x000fe2000c101924 */
[C---:B------:R-:W-:Y:S02]  /*5910*/  ISETP.GT.AND P4, PT, R0.reuse, 0x8, P2 ;  /* 0x000000080000780c */ /* 0x040fe40001784270 */
[----:B------:R-:W-:Y:S01]  /*5920*/  ISETP.GT.AND P2, PT, R3, 0x41, PT ;  /* 0x000000410300780c */ /* 0x000fe20003f44270 */
[----:B------:R1:W-:Y:S01]  /*5930*/  @P5 STG.E desc[UR36][R4.64+0xe0], R11 ;  /* 0x0000e00b04005986 */ /* 0x0003e2000c101924 */
[----:B------:R-:W-:Y:S02]  /*5940*/  ISETP.GT.AND P5, PT, R0, RZ, P0 ;  /* 0x000000ff0000720c */ /* 0x000fe400007a4270 */
[----:B------:R-:W-:Y:S01]  /*5950*/  F2FP.TF32.F32.PACK_B R57, R57 ;  /* 0x00000039ff39723e */ /* 0x000fe200024050ff */
[----:B0-----:R-:W-:Y:S01]  /*5960*/  FMUL R9, R54, R88 ;  /* 0x0000005836097220 */ /* 0x001fe20000400000 */
[----:B------:R-:W-:Y:S01]  /*5970*/  @P3 STG.E desc[UR36][R4.64+0xe4], R53 ;  /* 0x0000e43504003986 */ /* 0x000fe2000c101924 */
[----:B------:R-:W-:-:S02]  /*5980*/  ISETP.GT.AND P3, PT, R0, RZ, P2 ;  /* 0x000000ff0000720c */ /* 0x000fc40001764270 */
        /* <DEDUP_REMOVED lines=61> */
[----:B------:R-:W-:Y:S01]  /*5d60*/  @P3 STG.E desc[UR36][R4.64+0x164], R69 ;  /* 0x0001644504003986 */ /* 0x000fe2000c101924 */
[----:B0-----:R-:W-:Y:S01]  /*5d70*/  FMUL R9, R70, R88 ;  /* 0x0000005846097220 */ /* 0x001fe20000400000 */
[----:B------:R-:W-:-:S02]  /*5d80*/  ISETP.GT.AND P3, PT, R0, RZ, P2 ;  /* 0x000000ff0000720c */ /* 0x000fc40001764270 */
[----:B------:R-:W-:Y:S02]  /*5d90*/  ISETP.GT.AND P0, PT, R0, 0x8, P0 ;  /* 0x000000080000780c */ /* 0x000fe40000704270 */
[----:B------:R-:W-:Y:S01]  /*5da0*/  F2FP.TF32.F32.PACK_B R9, R9 ;  /* 0x00000009ff09723e */ /* 0x000fe200024050ff */
[----:B-1----:R-:W-:Y:S01]  /*5db0*/  FMUL R11, R76, R88 ;  /* 0x000000584c0b7220 */ /* 0x002fe20000400000 */
[----:B------:R-:W-:-:S03]  /*5dc0*/  F2FP.TF32.F32.PACK_B R75, R75 ;  /* 0x0000004bff4b723e */ /* 0x000fc600024050ff */
[----:B------:R0:W-:Y:S01]  /*5dd0*/  @P1 STG.E desc[UR36][R6.64+0x160], R9 ;  /* 0x0001600906001986 */ /* 0x0001e2000c101924 */
[----:B------:R-:W-:Y:S02]  /*5de0*/  F2FP.TF32.F32.PACK_B R77, R77 ;  /* 0x0000004dff4d723e */ /* 0x000fe400024050ff */
[----:B------:R-:W-:Y:S01]  /*5df0*/  F2FP.TF32.F32.PACK_B R11, R11 ;  /* 0x0000000bff0b723e */ /* 0x000fe200024050ff */
[----:B------:R-:W-:Y:S01]  /*5e00*/  @P4 STG.E desc[UR36][R6.64+0x164], R71 ;  /* 0x0001644706004986 */ /* 0x000fe2000c101924 */
[C---:B------:R-:W-:Y:S02]  /*5e10*/  ISETP.GT.AND P4, PT, R3.reuse, 0x68, PT ;  /* 0x000000680300780c */ /* 0x040fe40003f84270 */
[----:B------:R-:W-:Y:S01]  /*5e20*/  F2FP.TF32.F32.PACK_B R79, R79 ;  /* 0x0000004fff4f723e */ /* 0x000fe200024050ff */
[----:B------:R1:W-:Y:S01]  /*5e30*/  @P5 STG.E desc[UR36][R4.64+0x180], R13 ;  /* 0x0001800d04005986 */ /* 0x0003e2000c101924 */
[----:B------:R-:W-:Y:S02]  /*5e40*/  ISETP.GT.AND P5, PT, R3, 0x69, PT ;  /* 0x000000690300780c */ /* 0x000fe40003fa4270 */
[----:B------:R-:W-:Y:S01]  /*5e50*/  F2FP.TF32.F32.PACK_B R81, R81 ;  /* 0x00000051ff51723e */ /* 0x000fe200024050ff */
[----:B------:R-:W-:Y:S01]  /*5e60*/  @P3 STG.E desc[UR36][R4.64+0x184], R73 ;  /* 0x0001844904003986 */ /* 0x000fe2000c101924 */
[----:B------:R-:W-:Y:S01]  /*5e70*/  ISETP.GT.AND P3, PT, R0, 0x8, P2 ;  /* 0x000000080000780c */ /* 0x000fe20001764270 */
[----:B0-----:R-:W-:Y:S01]  /*5e80*/  FMUL R9, R74, R88 ;  /* 0x000000584a097220 */ /* 0x001fe20000400000 */
[----:B------:R-:W-:-:S02]  /*5e90*/  ISETP.GT.AND P2, PT, R0, RZ, P4 ;  /* 0x000000ff0000720c */ /* 0x000fc40002744270 */
[C---:B------:R-:W-:Y:S02]  /*5ea0*/  ISETP.GT.AND P1, PT, R0.reuse, RZ, P5 ;  /* 0x000000ff0000720c */ /* 0x040fe40002f24270 */
[----:B------:R-:W-:Y:S01]  /*5eb0*/  ISETP.GT.AND P4, PT, R0, 0x8, P4 ;  /* 0x000000080000780c */ /* 0x000fe20002784270 */
[----:B-1----:R-:W-:Y:S01]  /*5ec0*/  FMUL R13, R78, R88 ;  /* 0x000000584e0d7220 */ /* 0x002fe20000400000 */
[----:B------:R-:W-:Y:S02]  /*5ed0*/  ISETP.GT.AND P5, PT, R0, 0x8, P5 ;  /* 0x000000080000780c */ /* 0x000fe40002fa4270 */
[----:B------:R-:W-:Y:S02]  /*5ee0*/  F2FP.TF32.F32.PACK_B R9, R9 ;  /* 0x00000009ff09723e */ /* 0x000fe400024050ff */
[----:B------:R-:W-:Y:S02]  /*5ef0*/  F2FP.TF32.F32.PACK_B R13, R13 ;  /* 0x0000000dff0d723e */ /* 0x000fe400024050ff */
[----:B------:R-:W-:Y:S01]  /*5f00*/  F2FP.TF32.F32.PACK_B R83, R83 ;  /* 0x00000053ff53723e */ /* 0x000fe200024050ff */
[----:B------:R0:W-:Y:S01]  /*5f10*/  @P0 STG.E desc[UR36][R6.64+0x180], R9 ;  /* 0x0001800906000986 */ /* 0x0001e2000c101924 */
[----:B------:R-:W-:-:S02]  /*5f20*/  ISETP.GT.AND P0, PT, R3, 0x79, PT ;  /* 0x000000790300780c */ /* 0x000fc40003f04270 */
[----:B------:R-:W-:Y:S01]  /*5f30*/  F2FP.TF32.F32.PACK_B R85, R85 ;  /* 0x00000055ff55723e */ /* 0x000fe200024050ff */
[----:B------:R-:W-:Y:S01]  /*5f40*/  @P3 STG.E desc[UR36][R6.64+0x184], R75 ;  /* 0x0001844b06003986 */ /* 0x000fe2000c101924 */
[C---:B------:R-:W-:Y:S02]  /*5f50*/  ISETP.GT.AND P3, PT, R3.reuse, 0x70, PT ;  /* 0x000000700300780c */ /* 0x040fe40003f64270 */
[----:B------:R-:W-:Y:S01]  /*5f60*/  F2FP.TF32.F32.PACK_B R87, R87 ;  /* 0x00000057ff57723e */ /* 0x000fe200024050ff */
[----:B------:R1:W-:Y:S01]  /*5f70*/  @P2 STG.E desc[UR36][R4.64+0x1a0], R11 ;  /* 0x0001a00b04002986 */ /* 0x0003e2000c101924 */
[----:B------:R-:W-:-:S03]  /*5f80*/  ISETP.GT.AND P2, PT, R3, 0x71, PT ;  /* 0x000000710300780c */ /* 0x000fc60003f44270 */
[----:B------:R-:W-:Y:S01]  /*5f90*/  @P1 STG.E desc[UR36][R4.64+0x1a4], R77 ;  /* 0x0001a44d04001986 */ /* 0x000fe2000c101924 */
[----:B------:R-:W-:Y:S01]  /*5fa0*/  ISETP.GT.AND P1, PT, R3, 0x78, PT ;  /* 0x000000780300780c */ /* 0x000fe20003f24270 */
[-C--:B------:R-:W-:Y:S01]  /*5fb0*/  FMUL R3, R80, R88.reuse ;  /* 0x0000005850037220 */ /* 0x080fe20000400000 */
[-C--:B0-----:R-:W-:Y:S01]  /*5fc0*/  FMUL R9, R82, R88.reuse ;  /* 0x0000005852097220 */ /* 0x081fe20000400000 */
[----:B------:R0:W-:Y:S01]  /*5fd0*/  @P4 STG.E desc[UR36][R6.64+0x1a0], R13 ;  /* 0x0001a00d06004986 */ /* 0x0001e2000c101924 */
[C---:B------:R-:W-:Y:S02]  /*5fe0*/  ISETP.GT.AND P4, PT, R0.reuse, RZ, P3 ;  /* 0x000000ff0000720c */ /* 0x040fe40001f84270 */
[----:B------:R-:W-:Y:S01]  /*5ff0*/  F2FP.TF32.F32.PACK_B R3, R3 ;  /* 0x00000003ff03723e */ /* 0x000fe200024050ff */
[----:B------:R-:W-:Y:S01]  /*6000*/  @P5 STG.E desc[UR36][R6.64+0x1a4], R79 ;  /* 0x0001a44f06005986 */ /* 0x000fe2000c101924 */
[----:B------:R-:W-:Y:S01]  /*6010*/  ISETP.GT.AND P5, PT, R0, RZ, P2 ;  /* 0x000000ff0000720c */ /* 0x000fe200017a4270 */
[----:B-1----:R-:W-:Y:S01]  /*6020*/  FMUL R11, R84, R88 ;  /* 0x00000058540b7220 */ /* 0x002fe20000400000 */
[----:B------:R-:W-:-:S02]  /*6030*/  ISETP.GT.AND P3, PT, R0, 0x8, P3 ;  /* 0x000000080000780c */ /* 0x000fc40001f64270 */
[----:B------:R-:W-:Y:S02]  /*6040*/  ISETP.GT.AND P2, PT, R0, 0x8, P2 ;  /* 0x000000080000780c */ /* 0x000fe40001744270 */
[----:B------:R-:W-:Y:S01]  /*6050*/  F2FP.TF32.F32.PACK_B R9, R9 ;  /* 0x00000009ff09723e */ /* 0x000fe200024050ff */
[----:B0-----:R-:W-:Y:S01]  /*6060*/  FMUL R13, R86, R88 ;  /* 0x00000058560d7220 */ /* 0x001fe20000400000 */
[----:B------:R-:W-:Y:S01]  /*6070*/  F2FP.TF32.F32.PACK_B R11, R11 ;  /* 0x0000000bff0b723e */ /* 0x000fe200024050ff */
[----:B------:R-:W-:Y:S01]  /*6080*/  @P4 STG.E desc[UR36][R4.64+0x1c0], R3 ;  /* 0x0001c00304004986 */ /* 0x000fe2000c101924 */
[C---:B------:R-:W-:Y:S02]  /*6090*/  ISETP.GT.AND P4, PT, R0.reuse, RZ, P1 ;  /* 0x000000ff0000720c */ /* 0x040fe40000f84270 */
[C---:B------:R-:W-:Y:S01]  /*60a0*/  ISETP.GT.AND P1, PT, R0.reuse, 0x8, P1 ;  /* 0x000000080000780c */ /* 0x040fe20000f24270 */
[----:B------:R-:W-:Y:S01]  /*60b0*/  @P5 STG.E desc[UR36][R4.64+0x1c4], R81 ;  /* 0x0001c45104005986 */ /* 0x000fe2000c101924 */
[----:B------:R-:W-:-:S02]  /*60c0*/  ISETP.GT.AND P5, PT, R0, RZ, P0 ;  /* 0x000000ff0000720c */ /* 0x000fc400007a4270 */
[----:B------:R-:W-:Y:S01]  /*60d0*/  ISETP.GT.AND P0, PT, R0, 0x8, P0 ;  /* 0x000000080000780c */ /* 0x000fe20000704270 */
[----:B------:R-:W-:Y:S01]  /*60e0*/  @P3 STG.E desc[UR36][R6.64+0x1c0], R9 ;  /* 0x0001c00906003986 */ /* 0x000fe2000c101924 */
[----:B------:R-:W-:-:S03]  /*60f0*/  F2FP.TF32.F32.PACK_B R13, R13 ;  /* 0x0000000dff0d723e */ /* 0x000fc600024050ff */
[----:B------:R-:W-:Y:S04]  /*6100*/  @P2 STG.E desc[UR36][R6.64+0x1c4], R83 ;  /* 0x0001c45306002986 */ /* 0x000fe8000c101924 */
[----:B------:R-:W-:Y:S04]  /*6110*/  @P4 STG.E desc[UR36][R4.64+0x1e0], R11 ;  /* 0x0001e00b04004986 */ /* 0x000fe8000c101924 */
[----:B------:R0:W-:Y:S02]  /*6120*/  @P5 STG.E desc[UR36][R4.64+0x1e4], R85 ;  /* 0x0001e45504005986 */ /* 0x0001e4000c101924 */
[----:B0-----:R-:W-:-:S02]  /*6130*/  @P1 IMAD.MOV.U32 R4, RZ, RZ, R6 ;  /* 0x000000ffff041224 */ /* 0x001fc400078e0006 */
[----:B------:R-:W-:-:S05]  /*6140*/  @P1 IMAD.MOV.U32 R5, RZ, RZ, R7 ;  /* 0x000000ffff051224 */ /* 0x000fca00078e0007 */
[----:B------:R0:W-:Y:S04]  /*6150*/  @P1 STG.E desc[UR36][R4.64+0x1e0], R13 ;  /* 0x0001e00d04001986 */ /* 0x0001e8000c101924 */
[----:B------:R0:W-:Y:S02]  /*6160*/  @P0 STG.E desc[UR36][R6.64+0x1e4], R87 ;  /* 0x0001e45706000986 */ /* 0x0001e4000c101924 */
.L_x_159:
[----:B------:R-:W-:Y:S05]  /*6170*/  BSYNC B0 ;  /* 0x0000000000007941 */ /* 0x000fea0003800000 */
.L_x_33:
[----:B0-----:R-:W2:Y:S01]  /*6180*/  LDL.64 R4, [R1] ;  /* 0x0000000001047983 */ /* 0x001ea20000100a00 */
[----:B------:R-:W-:Y:S01]  /*6190*/  ULDC.64 UR4, c[0x0][0x650] ;  /* 0x0001940000047ab9 */ /* 0x000fe20000000a00 */
[----:B------:R-:W-:Y:S02]  /*61a0*/  IMAD.U32 R0, RZ, RZ, UR44 ;  /* 0x0000002cff007e24 */ /* 0x000fe4000f8e00ff */
[----:B------:R-:W-:Y:S02]  /*61b0*/  IMAD.MOV.U32 R22, RZ, RZ, -0x1 ;  /* 0xffffffffff167424 */ /* 0x000fe400078e00ff */
[----:B------:R0:W-:Y:S01]  /*61c0*/  SYNCS.ARRIVE.TRANS64.A1T0 RZ, [R0+UR46], RZ ;  /* 0x000000ff00ff79a7 */ /* 0x0001e2000810002e */
[----:B-----5:R-:W-:Y:S02]  /*61d0*/  IMAD.MOV.U32 R18, RZ, RZ, -0x1 ;  /* 0xffffffffff127424 */ /* 0x020fe400078e00ff */
[----:B------:R-:W-:Y:S01]  /*61e0*/  IMAD.MOV.U32 R19, RZ, RZ, -0x1 ;  /* 0xffffffffff137424 */ /* 0x000fe200078e00ff */
[----:B0-----:R-:W-:-:S02]  /*61f0*/  PRMT R0, RZ, 0x7610, R0 ;  /* 0x00007610ff007816 */ /* 0x001fc40000000000 */
[----:B--2---:R-:W-:-:S05]  /*6200*/  LEA R16, P0, R4, R16, 0x1 ;  /* 0x0000001004107211 */ /* 0x004fca00078008ff */
[----:B------:R-:W-:Y:S01]  /*6210*/  IMAD.X R17, R98, 0x1, R17, P0 ;  /* 0x0000000162117824 */ /* 0x000fe200000e0611 */
[----:B------:R-:W-:-:S04]  /*6220*/  ISETP.GE.U32.AND P0, PT, R16, UR4, PT ;  /* 0x0000000410007c0c */ /* 0x000fc8000bf06070 */
[----:B------:R-:W-:-:S13]  /*6230*/  ISETP.GE.U32.AND.EX P0, PT, R17, UR5, PT, P0 ;  /* 0x0000000511007c0c */ /* 0x000fda000bf06100 */
[----:B------:R-:W-:Y:S05]  /*6240*/  @P0 BRA `(.L_x_160) ;  /* 0x00000004004c0947 */ /* 0x000fea0003800000 */
[----:B----4-:R-:W0:Y:S01]  /*6250*/  LDC.64 R10, c[0x0][0x628] ;  /* 0x00018a00ff0a7b82 */ /* 0x010e220000000a00 */
[----:B------:R-:W2:Y:S01]  /*6260*/  S2R R12, SR_CTAID.X ;  /* 0x00000000000c7919 */ /* 0x000ea20000002500 */
[----:B------:R-:W-:Y:S02]  /*6270*/  IMAD.MOV.U32 R8, RZ, RZ, R16 ;  /* 0x000000ffff087224 */ /* 0x000fe400078e0010 */
[----:B------:R-:W-:Y:S01]  /*6280*/  IMAD.MOV.U32 R9, RZ, RZ, R17 ;  /* 0x000000ffff097224 */ /* 0x000fe200078e0011 */
[----:B------:R-:W4:Y:S03]  /*6290*/  S2R R18, SR_CTAID.Y ;  /* 0x0000000000127919 */ /* 0x000f260000002600 */
[----:B------:R-:W1:Y:S08]  /*62a0*/  LDC R0, c[0x0][0x630] ;  /* 0x00018c00ff007b82 */ /* 0x000e700000000800 */
[----:B------:R-:W1:Y:S01]  /*62b0*/  LDC.64 R14, c[0x0][0x620] ;  /* 0x00018800ff0e7b82 */ /* 0x000e620000000a00 */
[----:B0-----:R-:W-:-:S04]  /*62c0*/  ISETP.NE.U32.AND P0, PT, R10, RZ, PT ;  /* 0x000000ff0a00720c */ /* 0x001fc80003f05070 */
[----:B------:R-:W-:-:S13]  /*62d0*/  ISETP.NE.AND.EX P0, PT, R11, RZ, PT, P0 ;  /* 0x000000ff0b00720c */ /* 0x000fda0003f05300 */
[----:B-12-4-:R-:W-:Y:S05]  /*62e0*/  @!P0 BRA `(.L_x_161) ;  /* 0x0000000000288947 */ /* 0x016fea0003800000 */
[----:B------:R-:W0:Y:S02]  /*62f0*/  LDC R3, c[0x0][0x634] ;  /* 0x00018d00ff037b82 */ /* 0x000e240000000800 */
[----:B0-----:R-:W-:-:S05]  /*6300*/  IADD3 R3, P0, R16, R3, RZ ;  /* 0x0000000310037210 */ /* 0x001fca0007f1e0ff */
[----:B------:R-:W-:-:S04]  /*6310*/  IMAD.X R13, RZ, RZ, R17, P0 ;  /* 0x000000ffff0d7224 */ /* 0x000fc800000e0611 */
[----:B------:R-:W-:-:S04]  /*6320*/  IMAD.WIDE.U32 R4, R13, R10, RZ ;  /* 0x0000000a0d047225 */ /* 0x000fc800078e00ff */
[----:B---3--:R-:W-:-:S04]  /*6330*/  IMAD.WIDE.U32 R6, P0, R3, R11, R4 ;  /* 0x0000000b03067225 */ /* 0x008fc80007800004 */
[----:B------:R-:W-:-:S04]  /*6340*/  IMAD.WIDE.U32 R4, R3, R10, RZ ;  /* 0x0000000a03047225 */ /* 0x000fc800078e00ff */
[----:B------:R-:W-:Y:S01]  /*6350*/  IMAD.X R9, RZ, RZ, RZ, P0 ;  /* 0x000000ffff097224 */ /* 0x000fe200000e06ff */
[----:B------:R-:W-:Y:S01]  /*6360*/  IADD3 RZ, P0, R5, R6, RZ ;  /* 0x0000000605ff7210 */ /* 0x000fe20007f1e0ff */
[----:B------:R-:W-:-:S04]  /*6370*/  IMAD.MOV.U32 R8, RZ, RZ, R7 ;  /* 0x000000ffff087224 */ /* 0x000fc800078e0007 */
[----:B------:R-:W-:-:S08]  /*6380*/  IMAD.WIDE.U32.X R8, R13, R11, R8, P0 ;  /* 0x0000000b0d087225 */ /* 0x000fd000000e0408 */
.L_x_161:
[-CC-:B------:R-:W-:Y:S01]  /*6390*/  SHF.R.U64 R19, R8, R0.reuse, R9.reuse ;  /* 0x0000000008137219 */ /* 0x180fe20000001209 */
[----:B------:R-:W0:Y:S01]  /*63a0*/  LDC.64 R24, c[0x0][0x640] ;  /* 0x00019000ff187b82 */ /* 0x000e220000000a00 */
[----:B------:R-:W-:Y:S01]  /*63b0*/  SHF.R.U32.HI R0, RZ, R0, R9 ;  /* 0x00000000ff007219 */ /* 0x000fe20000011609 */
[----:B------:R-:W-:Y:S01]  /*63c0*/  ULDC UR4, c[0x0][0x150] ;  /* 0x0000540000047ab9 */ /* 0x000fe20000000800 */
[----:B------:R-:W-:Y:S02]  /*63d0*/  IADD3 R3, P0, RZ, -R19, RZ ;  /* 0x80000013ff037210 */ /* 0x000fe40007f1e0ff */
[----:B---3--:R-:W-:-:S03]  /*63e0*/  I2FP.F32.U32 R7, R12 ;  /* 0x0000000c00077245 */ /* 0x008fc60000201000 */
[----:B------:R-:W1:Y:S01]  /*63f0*/  LDC R6, c[0x0][0x618] ;  /* 0x00018600ff067b82 */ /* 0x000e620000000800 */
[----:B------:R-:W-:Y:S02]  /*6400*/  IMAD.X R5, RZ, RZ, ~R0, P0 ;  /* 0x000000ffff057224 */ /* 0x000fe400000e0e00 */
[----:B------:R-:W-:Y:S01]  /*6410*/  FMUL R7, R7, UR4 ;  /* 0x0000000407077c20 */ /* 0x000fe20008400000 */
[----:B------:R-:W-:Y:S01]  /*6420*/  ULDC UR4, c[0x0][0x154] ;  /* 0x0000550000047ab9 */ /* 0x000fe20000000800 */
[-C--:B------:R-:W-:Y:S02]  /*6430*/  IMAD R0, R5, R14.reuse, RZ ;  /* 0x0000000e05007224 */ /* 0x080fe400078e02ff */
[C---:B------:R-:W-:Y:S01]  /*6440*/  IMAD.WIDE.U32 R4, R3.reuse, R14, R16 ;  /* 0x0000000e03047225 */ /* 0x040fe200078e0010 */
[----:B------:R-:W2:Y:S01]  /*6450*/  LDC R8, c[0x0][0x608] ;  /* 0x00018200ff087b82 */ /* 0x000ea20000000800 */
[----:B------:R-:W3:Y:S02]  /*6460*/  F2I.U32.TRUNC.NTZ R7, R7 ;  /* 0x0000000700077305 */ /* 0x000ee4000020f000 */
[----:B------:R-:W-:Y:S01]  /*6470*/  IMAD R3, R3, R15, R0 ;  /* 0x0000000f03037224 */ /* 0x000fe200078e0200 */
[----:B------:R-:W-:-:S03]  /*6480*/  I2FP.F32.U32 R0, R18 ;  /* 0x0000001200007245 */ /* 0x000fc60000201000 */
[----:B------:R-:W-:Y:S01]  /*6490*/  IMAD.IADD R3, R5, 0x1, R3 ;  /* 0x0000000105037824 */ /* 0x000fe200078e0203 */
[----:B------:R-:W4:Y:S01]  /*64a0*/  LDC R11, c[0x0][0x658] ;  /* 0x00019600ff0b7b82 */ /* 0x000f220000000800 */
[----:B0-----:R-:W-:-:S04]  /*64b0*/  ISETP.NE.U32.AND P0, PT, R24, RZ, PT ;  /* 0x000000ff1800720c */ /* 0x001fc80003f05070 */
[----:B------:R-:W-:-:S03]  /*64c0*/  ISETP.NE.AND.EX P0, PT, R25, RZ, PT, P0 ;  /* 0x000000ff1900720c */ /* 0x000fc60003f05300 */
[----:B------:R-:W0:Y:S01]  /*64d0*/  LDC R9, c[0x0][0x144] ;  /* 0x00005100ff097b82 */ /* 0x000e220000000800 */
[-C--:B-1----:R-:W-:Y:S01]  /*64e0*/  SHF.R.U64 R10, R4, R6.reuse, R3 ;  /* 0x00000006040a7219 */ /* 0x082fe20000001203 */
[----:B---3--:R-:W-:Y:S01]  /*64f0*/  IMAD.MOV R7, RZ, RZ, -R7 ;  /* 0x000000ffff077224 */ /* 0x008fe200078e0a07 */
[----:B------:R-:W-:Y:S01]  /*6500*/  SHF.R.U32.HI R3, RZ, R6, R3 ;  /* 0x00000006ff037219 */ /* 0x000fe20000011603 */
[----:B------:R-:W-:-:S04]  /*6510*/  FMUL R6, R0, UR4 ;  /* 0x0000000400067c20 */ /* 0x000fc80008400000 */
[----:B------:R-:W1:Y:S01]  /*6520*/  LDC R21, c[0x0][0x148] ;  /* 0x00005200ff157b82 */ /* 0x000e620000000800 */
[----:B------:R3:W0:Y:S01]  /*6530*/  F2I.U32.TRUNC.NTZ R14, R6 ;  /* 0x00000006000e7305 */ /* 0x000622000020f000 */
[-CC-:B--2---:R-:W-:Y:S02]  /*6540*/  SHF.R.U64 R13, R10, R8.reuse, R3.reuse ;  /* 0x000000080a0d7219 */ /* 0x184fe40000001203 */
[----:B------:R-:W-:-:S04]  /*6550*/  SHF.R.U32.HI R0, RZ, R8, R3 ;  /* 0x00000008ff007219 */ /* 0x000fc80000011603 */
[----:B------:R-:W2:Y:S01]  /*6560*/  LDC R20, c[0x0][0x648] ;  /* 0x00019200ff147b82 */ /* 0x000ea20000000800 */
[-CC-:B----4-:R-:W-:Y:S02]  /*6570*/  SHF.R.U64 R15, R13, R11.reuse, R0.reuse ;  /* 0x0000000b0d0f7219 */ /* 0x190fe40000001200 */
[----:B------:R-:W-:-:S03]  /*6580*/  SHF.R.U32.HI R5, RZ, R11, R0 ;  /* 0x0000000bff057219 */ /* 0x000fc60000011600 */
[----:B------:R-:W-:Y:S02]  /*6590*/  IMAD.MOV.U32 R4, RZ, RZ, R15 ;  /* 0x000000ffff047224 */ /* 0x000fe400078e000f */
[----:B------:R-:W4:Y:S01]  /*65a0*/  LDC R26, c[0x0][0x638] ;  /* 0x00018e00ff1a7b82 */ /* 0x000f220000000800 */
[----:B0-----:R-:W-:-:S07]  /*65b0*/  IMAD R22, R9, R7, R12 ;  /* 0x0000000709167224 */ /* 0x001fce00078e020c */
[----:B------:R-:W0:Y:S08]  /*65c0*/  LDC R27, c[0x0][0x610] ;  /* 0x00018400ff1b7b82 */ /* 0x000e300000000800 */
[----:B------:R-:W0:Y:S01]  /*65d0*/  LDC R28, c[0x0][0x600] ;  /* 0x00018000ff1c7b82 */ /* 0x000e220000000800 */
[----:B-123--:R-:W-:Y:S05]  /*65e0*/  @!P0 BRA `(.L_x_162) ;  /* 0x0000000000288947 */ /* 0x00efea0003800000 */
[----:B------:R-:W1:Y:S02]  /*65f0*/  LDC R0, c[0x0][0x64c] ;  /* 0x00019300ff007b82 */ /* 0x000e640000000800 */
[----:B-1----:R-:W-:-:S05]  /*6600*/  IADD3 R3, P0, R15, R0, RZ ;  /* 0x000000000f037210 */ /* 0x002fca0007f1e0ff */
        /* <DEDUP_REMOVED lines=8> */
.L_x_162:
[----:B------:R-:W-:Y:S01]  /*6690*/  ISETP.NE.AND P0, PT, R2, 0x1, PT ;  /* 0x000000010200780c */ /* 0x000fe20003f05270 */
[----:B------:R-:W-:Y:S01]  /*66a0*/  IMAD.MOV R14, RZ, RZ, -R14 ;  /* 0x000000ffff0e7224 */ /* 0x000fe200078e0a0e */
[----:B------:R-:W-:Y:S02]  /*66b0*/  SHF.R.U64 R0, R4, R20, R5 ;  /* 0x0000001404007219 */ /* 0x000fe40000001205 */
[----:B------:R-:W-:Y:S02]  /*66c0*/  LOP3.LUT R3, R13, R100, RZ, 0xc0, !PT ;  /* 0x000000640d037212 */ /* 0x000fe400078ec0ff */
[----:B------:R-:W-:Y:S01]  /*66d0*/  LOP3.LUT R5, R10, R99, RZ, 0xc0, !PT ;  /* 0x000000630a057212 */ /* 0x000fe200078ec0ff */
[----:B------:R-:W-:Y:S02]  /*66e0*/  IMAD.MOV R4, RZ, RZ, -R0 ;  /* 0x000000ffff047224 */ /* 0x000fe400078e0a00 */
[----:B------:R-:W-:Y:S02]  /*66f0*/  IMAD R3, R96, R0, R3 ;  /* 0x0000000060037224 */ /* 0x000fe400078e0203 */
[----:B----4-:R-:W-:-:S02]  /*6700*/  IMAD R0, R4, R26, R15 ;  /* 0x0000001a04007224 */ /* 0x010fc400078e020f */
[----:B------:R-:W-:Y:S02]  /*6710*/  @P0 IMAD R22, R21, R14, R18 ;  /* 0x0000000e15160224 */ /* 0x000fe400078e0212 */
[----:B------:R-:W-:Y:S02]  /*6720*/  IMAD.MOV.U32 R4, RZ, RZ, 0x1 ;  /* 0x00000001ff047424 */ /* 0x000fe400078e00ff */
[----:B0-----:R-:W-:Y:S02]  /*6730*/  IMAD R22, R3, R27, R22 ;  /* 0x0000001b03167224 */ /* 0x001fe400078e0216 */
[----:B------:R-:W-:Y:S01]  /*6740*/  IMAD R3, R0, R28, R5 ;  /* 0x0000001c00037224 */ /* 0x000fe200078e0205 */
[----:B------:R-:W-:-:S04]  /*6750*/  PRMT R0, R4, 0x7610, R0 ;  /* 0x0000761004007816 */ /* 0x000fc80000000000 */
[----:B------:R-:W-:Y:S02]  /*6760*/  SEL R18, R3, R22, !P0 ;  /* 0x0000001603127207 */ /* 0x000fe40004000000 */
[----:B------:R-:W-:-:S07]  /*6770*/  SEL R22, R22, R3, !P0 ;  /* 0x0000000316167207 */ /* 0x000fce0004000000 */
.L_x_160:
[----:B------:R-:W-:Y:S01]  /*6780*/  LOP3.LUT P0, RZ, R0, 0xff, RZ, 0xc0, !PT ;  /* 0x000000ff00ff7812 */ /* 0x000fe2000780c0ff */
[----:B------:R-:W-:Y:S01]  /*6790*/  UIMAD.WIDE.U32 UR4, UR38, 0x38e38e39, URZ ;  /* 0x38e38e39260478a5 */ /* 0x000fe2000f8e003f */
[----:B------:R-:W-:-:S03]  /*67a0*/  LOP3.LUT R103, R103, 0x1, RZ, 0x3c, !PT ;  /* 0x0000000167677812 */ /* 0x000fc600078e3cff */
[----:B------:R-:W-:-:S04]  /*67b0*/  USHF.R.U32.HI UR4, URZ, 0x1, UR5 ;  /* 0x000000013f047899 */ /* 0x000fc80008011605 */
[----:B------:R-:W-:-:S04]  /*67c0*/  UIMAD UR38, UR4, -0x9, UR38 ;  /* 0xfffffff7042678a4 */ /* 0x000fc8000f8e0226 */
[----:B------:R-:W-:Y:S08]  /*67d0*/  @P0 BRA `(.L_x_163) ;  /* 0xffffffac00840947 */ /* 0x000ff0000383ffff */
[----:B------:R-:W-:Y:S05]  /*67e0*/  EXIT ;  /* 0x000000000000794d */ /* 0x000fea0003800000 */
.L_x_14:
[----:B------:R-:W-:-:S08]  /*67f0*/  ISETP.NE.AND P0, PT, R14, RZ, PT ;  /* 0x000000ff0e00720c */ /* 0x000fd00003f05270 */
[----:B0-----:R-:W0:-:S00]  /*6800*/  USETMAXREG.DEALLOC.CTAPOOL 0x28 ;  /* 0x00000028000079c8 */ /* 0x001e0000080e0500 */
[----:B------:R-:W-:Y:S05]  /*6810*/  @P0 EXIT ;  /* 0x000000000000094d */ /* 0x000fea0003800000 */
[----:B0-----:R-:W-:Y:S01]  /*6820*/  LOP3.LUT P0, RZ, R3, 0xff, RZ, 0xc0, !PT ;  /* 0x000000ff03ff7812 */ /* 0x001fe2000780c0ff */
[----:B------:R-:W-:Y:S02]  /*6830*/  IMAD.MOV.U32 R3, RZ, RZ, 0x1 ;  /* 0x00000001ff037424 */ /* 0x000fe400078e00ff */
[----:B------:R-:W-:-:S10]  /*6840*/  IMAD.MOV.U32 R8, RZ, RZ, RZ ;  /* 0x000000ffff087224 */ /* 0x000fd400078e00ff */
[----:B------:R-:W-:Y:S05]  /*6850*/  @!P0 BRA `(.L_x_164) ;  /* 0x0000000c000c8947 */ /* 0x000fea0003800000 */
[----:B------:R-:W-:Y:S01]  /*6860*/  LOP3.LUT P0, RZ, R4, 0x1f, RZ, 0xc0, !PT ;  /* 0x0000001f04ff7812 */ /* 0x000fe2000780c0ff */
[----:B------:R-:W-:Y:S01]  /*6870*/  ULDC UR5, c[0x0][0x658] ;  /* 0x0001960000057ab9 */ /* 0x000fe20000000800 */
[----:B------:R-:W-:Y:S01]  /*6880*/  UMOV UR6, 0xffffffff ;  /* 0xffffffff00067882 */ /* 0x000fe20000000000 */
[----:B------:R-:W-:Y:S01]  /*6890*/  BSSY B0, `(.L_x_164) ;  /* 0x00000bf000007945 */ /* 0x000fe20003800000 */
[----:B------:R-:W-:Y:S01]  /*68a0*/  USHF.L.U32 UR6, UR6, UR5, URZ ;  /* 0x0000000506067299 */ /* 0x000fe2000800063f */
[C---:B------:R-:W-:Y:S01]  /*68b0*/  ISETP.NE.AND P2, PT, R5.reuse, RZ, PT ;  /* 0x000000ff0500720c */ /* 0x040fe20003f45270 */
[----:B------:R-:W-:Y:S01]  /*68c0*/  IMAD.MOV.U32 R10, RZ, RZ, 0x1 ;  /* 0x00000001ff0a7424 */ /* 0x000fe200078e00ff */
[----:B------:R-:W-:Y:S01]  /*68d0*/  ISETP.NE.OR P0, PT, R5, RZ, !P0 ;  /* 0x000000ff0500720c */ /* 0x000fe20004705670 */
[----:B------:R-:W-:Y:S01]  /*68e0*/  IMAD.MOV.U32 R3, RZ, RZ, 0x1 ;  /* 0x00000001ff037424 */ /* 0x000fe200078e00ff */
[----:B------:R-:W-:Y:S01]  /*68f0*/  LOP3.LUT R9, R23, 0x2, RZ, 0xfc, !PT ;  /* 0x0000000217097812 */ /* 0x000fe200078efcff */
[----:B------:R-:W-:Y:S01]  /*6900*/  IMAD.MOV.U32 R8, RZ, RZ, RZ ;  /* 0x000000ffff087224 */ /* 0x000fe200078e00ff */
[----:B------:R-:W-:Y:S01]  /*6910*/  ULDC UR4, c[0x0][0x600] ;  /* 0x0001800000047ab9 */ /* 0x000fe20000000800 */
[----:B------:R-:W-:Y:S01]  /*6920*/  UMOV UR7, 0x1 ;  /* 0x0000000100077882 */ /* 0x000fe20000000000 */
[----:B------:R-:W-:-:S02]  /*6930*/  UIADD3 UR19, UR40, 0x1, URZ ;  /* 0x0000000128137890 */ /* 0x000fc4000fffe03f */
[----:B------:R-:W-:Y:S02]  /*6940*/  UIADD3 UR15, UR4, -0x1, URZ ;  /* 0xffffffff040f7890 */ /* 0x000fe4000fffe03f */
[----:B------:R-:W-:Y:S02]  /*6950*/  USHF.L.U32 UR17, UR7, UR5, URZ ;  /* 0x0000000507117299 */ /* 0x000fe4000800063f */
[----:B------:R-:W-:Y:S01]  /*6960*/  ULOP3.LUT UR16, URZ, UR6, URZ, 0x33, !UPT ;  /* 0x000000063f107292 */ /* 0x000fe2000f8e333f */
[----:B------:R-:W-:-:S11]  /*6970*/  ULDC.64 UR20, c[0x0][0x198] ;  /* 0x0000660000147ab9 */ /* 0x000fd60000000a00 */
.L_x_176:
[----:B------:R-:W-:-:S03]  /*6980*/  UMOV UR4, 0xffffffff ;  /* 0xffffffff00047882 */ /* 0x000fc60000000000 */
[----:B------:R-:W-:Y:S05]  /*6990*/  BRA.DIV UR4, `(.L_x_165) ;  /* 0x00000012048c7947 */ /* 0x000fea000b800000 */
[----:B------:R-:W-:-:S13]  /*69a0*/  ELECT P6, URZ, PT ;  /* 0x00000000003f782f */ /* 0x000fda00038c0000 */
.L_x_194:
[----:B------:R-:W0:Y:S01]  /*69b0*/  LDC R4, c[0x0][0x28c] ;  /* 0x0000a300ff047b82 */ /* 0x000e220000000800 */
[----:B------:R-:W-:Y:S01]  /*69c0*/  BSSY B1, `(.L_x_166) ;  /* 0x0000037000017945 */ /* 0x000fe20003800000 */
[----:B0-----:R-:W-:-:S13]  /*69d0*/  ISETP.LT.OR P6, PT, R4, 0x1, !P6 ;  /* 0x000000010400780c */ /* 0x001fda00077c1670 */
[----:B------:R-:W-:Y:S05]  /*69e0*/  @P6 BRA `(.L_x_167) ;  /* 0x0000000000d06947 */ /* 0x000fea0003800000 */
[----:B------:R-:W-:Y:S02]  /*69f0*/  IMAD.SHL.U32 R18, R18, 0x80, RZ ;  /* 0x0000008012127824 */ /* 0x000fe400078e00ff */
[----:B------:R-:W-:Y:S02]  /*6a00*/  IMAD.SHL.U32 R22, R22, 0x40, RZ ;  /* 0x0000004016167824 */ /* 0x000fe400078e00ff */
[----:B------:R-:W-:Y:S02]  /*6a10*/  IMAD.MOV.U32 R13, RZ, RZ, RZ ;  /* 0x000000ffff0d7224 */ /* 0x000fe400078e00ff */
[----:B------:R-:W-:Y:S02]  /*6a20*/  IMAD.U32 R14, RZ, RZ, UR19 ;  /* 0x00000013ff0e7e24 */ /* 0x000fe4000f8e00ff */
[----:B------:R-:W-:Y:S02]  /*6a30*/  IMAD.MOV.U32 R4, RZ, RZ, R3 ;  /* 0x000000ffff047224 */ /* 0x000fe400078e0003 */
[----:B------:R-:W-:-:S07]  /*6a40*/  IMAD.MOV.U32 R5, RZ, RZ, R8 ;  /* 0x000000ffff057224 */ /* 0x000fce00078e0008 */
.L_x_171:
[----:B------:R-:W0:Y:S01]  /*6a50*/  S2R R7, SR_CgaCtaId ;  /* 0x0000000000077919 */ /* 0x000e220000008800 */
[----:B------:R-:W-:-:S04]  /*6a60*/  MOV R6, 0x400 ;  /* 0x0000040000067802 */ /* 0x000fc80000000f00 */
[----:B0-----:R-:W-:Y:S02]  /*6a70*/  LEA R12, R7, R6, 0x18 ;  /* 0x00000006070c7211 */ /* 0x001fe400078ec0ff */
[----:B------:R-:W-:Y:S01]  /*6a80*/  SHF.L.U32 R6, R4, 0x1f, RZ ;  /* 0x0000001f04067819 */ /* 0x000fe200000006ff */
[----:B------:R-:W0:Y:S02]  /*6a90*/  @!P2 LDC R7, c[0x0][0x500] ;  /* 0x00014000ff07ab82 */ /* 0x000e240000000800 */
[----:B------:R-:W-:-:S04]  /*6aa0*/  IMAD R11, R5, 0x8, R12 ;  /* 0x00000008050b7824 */ /* 0x000fc800078e020c */
[----:B------:R-:W1:Y:S02]  /*6ab0*/  SYNCS.PHASECHK.TRANS64.TRYWAIT P1, [R11+URZ+0x48], R6 ;  /* 0x000048060b0075a7 */ /* 0x000e64000802017f */
[----:B-1----:R-:W-:Y:S05]  /*6ac0*/  @!P1 BRA `(.L_x_168) ;  /* 0x0000001000609947 */ /* 0x002fea0003800000 */
.L_x_195:
[----:B-1----:R-:W-:Y:S01]  /*6ad0*/  PRMT R6, R9, 0x9910, RZ ;  /* 0x0000991009067816 */ /* 0x002fe200000000ff */
[----:B0-----:R0:W-:Y:S03]  /*6ae0*/  @!P2 SYNCS.ARRIVE.TRANS64 RZ, [R11+URZ], R7 ;  /* 0x000000070bffa9a7 */ /* 0x0011e6000800003f */
[----:B------:R-:W-:-:S13]  /*6af0*/  ISETP.NE.AND P1, PT, R6, 0x2, PT ;  /* 0x000000020600780c */ /* 0x000fda0003f25270 */
[----:B0-----:R-:W-:Y:S05]  /*6b00*/  @P1 BRA `(.L_x_169) ;  /* 0x0000000000041947 */ /* 0x001fea0003800000 */
[----:B------:R-:W-:Y:S01]  /*6b10*/  BPT.TRAP 0x1 ;  /* 0x000000040000795c */ /* 0x000fe20000300000 */
.L_x_169:
[----:B------:R-:W-:Y:S05]  /*6b20*/  @P0 BRA `(.L_x_170) ;  /* 0x0000000000040947 */ /* 0x000fea0003800000 */
[----:B------:R-:W-:Y:S01]  /*6b30*/  BPT.TRAP 0x1 ;  /* 0x000000040000795c */ /* 0x000fe20000300000 */
.L_x_170:
[--C-:B------:R-:W-:Y:S01]  /*6b40*/  IMAD R6, R5, 0x2000, R12.reuse ;  /* 0x0000200005067824 */ /* 0x100fe200078e020c */
[----:B------:R-:W-:Y:S01]  /*6b50*/  R2UR UR9, R11 ;  /* 0x000000000b0972ca */ /* 0x000fe200000e0000 */
[C---:B------:R-:W-:Y:S01]  /*6b60*/  IMAD R12, R5.reuse, 0x4000, R12 ;  /* 0x00004000050c7824 */ /* 0x040fe200078e020c */
[----:B------:R-:W-:Y:S01]  /*6b70*/  UIADD3 UR4, UP0, UR20, 0xf0, URZ ;  /* 0x000000f014047890 */ /* 0x000fe2000ff1e03f */
[----:B------:R-:W-:Y:S01]  /*6b80*/  VIADD R14, R14, 0xffffffff ;  /* 0xffffffff0e0e7836 */ /* 0x000fe20000000000 */
[----:B------:R-:W-:Y:S01]  /*6b90*/  R2UR UR5, R6 ;  /* 0x00000000060572ca */ /* 0x000fe200000e0000 */
[----:B------:R-:W-:Y:S01]  /*6ba0*/  UIADD3 UR22, UP1, UR20, 0x1f0, URZ ;  /* 0x000001f014167890 */ /* 0x000fe2000ff3e03f */
[----:B------:R-:W-:Y:S01]  /*6bb0*/  R2UR UR8, R12 ;  /* 0x000000000c0872ca */ /* 0x000fe200000e0000 */
[----:B------:R-:W-:Y:S01]  /*6bc0*/  VIADD R5, R5, 0x1 ;  /* 0x0000000105057836 */ /* 0x000fe20000000000 */
[----:B------:R-:W-:Y:S01]  /*6bd0*/  R2UR UR11, R22 ;  /* 0x00000000160b72ca */ /* 0x000fe200000e0000 */
[----:B------:R-:W-:Y:S01]  /*6be0*/  UIADD3.X UR23, URZ, UR21, URZ, UP1, !UPT ;  /* 0x000000153f177290 */ /* 0x000fe20008ffe43f */
[----:B------:R-:W-:Y:S01]  /*6bf0*/  R2UR UR10, R13 ;  /* 0x000000000d0a72ca */ /* 0x000fe200000e0000 */
[----:B------:R-:W-:Y:S01]  /*6c00*/  UMOV UR6, 0x0 ;  /* 0x0000000000067882 */ /* 0x000fe20000000000 */
[----:B------:R-:W-:Y:S01]  /*6c10*/  R2UR UR12, R19 ;  /* 0x00000000130c72ca */ /* 0x000fe200000e0000 */
[----:B------:R-:W-:Y:S01]  /*6c20*/  UMOV UR7, 0x10000000 ;  /* 0x1000000000077882 */ /* 0x000fe20000000000 */
[----:B------:R-:W-:Y:S01]  /*6c30*/  R2UR UR18, R18 ;  /* 0x00000000121272ca */ /* 0x000fe200000e0000 */
[----:B------:R-:W-:Y:S01]  /*6c40*/  VIADD R13, R13, 0x20 ;  /* 0x000000200d0d7836 */ /* 0x000fe20000000000 */
[----:B------:R-:W-:Y:S01]  /*6c50*/  ISETP.GT.AND P3, PT, R14, 0x1, PT ;  /* 0x000000010e00780c */ /* 0x000fe20003f64270 */
[----:B------:R-:W-:Y:S01]  /*6c60*/  UIADD3 UR13, UR5, 0x180, URZ ;  /* 0x00000180050d7890 */ /* 0x000fe2000fffe03f */
[----:B------:R-:W-:Y:S01]  /*6c70*/  ISETP.NE.AND P1, PT, R5, 0x9, PT ;  /* 0x000000090500780c */ /* 0x000fe20003f25270 */
[----:B------:R-:W-:-:S02]  /*6c80*/  UIADD3.X UR5, URZ, UR21, URZ, UP0, !UPT ;  /* 0x000000153f057290 */ /* 0x000fc400087fe43f */
[----:B------:R-:W-:Y:S01]  /*6c90*/  UIADD3 UR14, UR8, 0x12180, URZ ;  /* 0x00012180080e7890 */ /* 0x000fe2000fffe03f */
[----:B------:R-:W-:Y:S02]  /*6ca0*/  SEL R7, RZ, 0x1, P1 ;  /* 0x00000001ff077807 */ /* 0x000fe40000800000 */
[----:B------:R-:W-:Y:S01]  /*6cb0*/  UMOV UR8, UR13 ;  /* 0x0000000d00087c82 */ /* 0x000fe20008000000 */
[----:B------:R-:W-:Y:S02]  /*6cc0*/  SEL R5, R5, RZ, P1 ;  /* 0x000000ff05057207 */ /* 0x000fe40000800000 */
[----:B------:R-:W-:Y:S01]  /*6cd0*/  LOP3.LUT R4, R4, R7, RZ, 0x3c, !PT ;  /* 0x0000000704047212 */ /* 0x000fe200078e3cff */
[----:B------:R0:W-:Y:S02]  /*6ce0*/  UTMALDG.3D [UR8], [UR4], desc[UR6] ;  /* 0x00000608040075b4 */ /* 0x0001e40008011000 */
[----:B0-----:R-:W-:Y:S01]  /*6cf0*/  UMOV UR8, UR14 ;  /* 0x0000000e00087c82 */ /* 0x001fe20008000000 */
[----:B------:R-:W-:-:S02]  /*6d00*/  UMOV UR11, UR18 ;  /* 0x00000012000b7c82 */ /* 0x000fc40008000000 */
[----:B------:R0:W-:Y:S02]  /*6d10*/  UTMALDG.3D [UR8], [UR22], desc[UR6] ;  /* 0x00000608160075b4 */ /* 0x0001e40008011000 */
[----:B0-----:R-:W-:Y:S05]  /*6d20*/  @P3 BRA `(.L_x_171) ;  /* 0xfffffffc00483947 */ /* 0x001fea000383ffff */
.L_x_167:
[----:B------:R-:W-:Y:S05]  /*6d30*/  BSYNC B1 ;  /* 0x0000000000017941 */ /* 0x000fea0003800000 */
.L_x_166:
[----:B------:R-:W2:Y:S01]  /*6d40*/  LDL.64 R20, [R1] ;  /* 0x0000000001147983 */ /* 0x000ea20000100a00 */
[----:B------:R-:W-:Y:S01]  /*6d50*/  LOP3.LUT P4, RZ, R10, 0xff, RZ, 0xc0, !PT ;  /* 0x000000ff0aff7812 */ /* 0x000fe2000788c0ff */
[----:B------:R-:W-:Y:S01]  /*6d60*/  VIADD R7, R8, UR40 ;  /* 0x0000002808077c36 */ /* 0x000fe20008000000 */
[----:B------:R-:W-:Y:S01]  /*6d70*/  ULDC.64 UR4, c[0x0][0x650] ;  /* 0x0001940000047ab9 */ /* 0x000fe20000000a00 */
[----:B------:R-:W-:Y:S01]  /*6d80*/  IMAD.U32 R8, RZ, RZ, UR40 ;  /* 0x00000028ff087e24 */ /* 0x000fe2000f8e00ff */
[----:B------:R-:W-:Y:S01]  /*6d90*/  UISETP.GE.U32.AND UP0, UPT, UR40, 0x9, UPT ;  /* 0x000000092800788c */ /* 0x000fe2000bf06070 */
[----:B------:R-:W-:Y:S01]  /*6da0*/  BSSY B1, `(.L_x_172) ;  /* 0x000006b000017945 */ /* 0x000fe20003800000 */
[----:B------:R-:W-:Y:S01]  /*6db0*/  ISETP.GT.U32.AND P1, PT, R7, 0x8, PT ;  /* 0x000000080700780c */ /* 0x000fe20003f24070 */
[----:B------:R-:W-:Y:S01]  /*6dc0*/  IMAD.MOV.U32 R22, RZ, RZ, -0x1 ;  /* 0xffffffffff167424 */ /* 0x000fe200078e00ff */
[----:B------:R-:W-:Y:S01]  /*6dd0*/  PRMT R10, RZ, 0x7610, R10 ;  /* 0x00007610ff0a7816 */ /* 0x000fe2000000000a */
[----:B------:R-:W-:Y:S01]  /*6de0*/  IMAD.MOV.U32 R18, RZ, RZ, -0x1 ;  /* 0xffffffffff127424 */ /* 0x000fe200078e00ff */
[----:B------:R-:W-:Y:S01]  /*6df0*/  ISETP.LT.U32.AND P1, PT, R8, 0x9, P1 ;  /* 0x000000090800780c */ /* 0x000fe20000f21070 */
[----:B------:R-:W-:Y:S01]  /*6e00*/  IMAD.MOV.U32 R19, RZ, RZ, -0x1 ;  /* 0xffffffffff137424 */ /* 0x000fe200078e00ff */
[----:B------:R-:W-:Y:S01]  /*6e10*/  PLOP3.LUT P3, PT, PT, PT, UP0, 0x80, 0x0 ;  /* 0x000000000000781c */ /* 0x000fe20003f6f008 */
[----:B------:R-:W0:Y:S01]  /*6e20*/  @P4 S2R R5, SR_CgaCtaId ;  /* 0x0000000000054919 */ /* 0x000e220000008800 */
[----:B------:R-:W-:-:S04]  /*6e30*/  @P4 MOV R4, 0x400 ;  /* 0x0000040000044802 */ /* 0x000fc80000000f00 */
[----:B0-----:R-:W-:Y:S01]  /*6e40*/  @P4 LEA R6, R5, R4, 0x18 ;  /* 0x0000000405064211 */ /* 0x001fe200078ec0ff */
[----:B------:R-:W-:Y:S01]  /*6e50*/  IMAD.WIDE.U32 R4, R7, 0x38e38e39, RZ ;  /* 0x38e38e3907047825 */ /* 0x000fe200078e00ff */
[----:B------:R-:W-:Y:S02]  /*6e60*/  SEL R4, RZ, 0x1, !P1 ;  /* 0x00000001ff047807 */ /* 0x000fe40004800000 */
[----:B------:R0:W-:Y:S02]  /*6e70*/  @P4 SYNCS.ARRIVE.TRANS64.A1T0 RZ, [R6+URZ+0xc8], RZ ;  /* 0x0000c8ff06ff49a7 */ /* 0x0001e4000810003f */
[----:B------:R-:W-:Y:S02]  /*6e80*/  LOP3.LUT R3, R3, R4, RZ, 0x3c, !PT ;  /* 0x0000000403037212 */ /* 0x000fe400078e3cff */
[----:B------:R-:W-:Y:S02]  /*6e90*/  PRMT R4, RZ, 0x7610, R4 ;  /* 0x00007610ff047816 */ /* 0x000fe40000000004 */
[----:B0-----:R-:W-:-:S04]  /*6ea0*/  SHF.R.U32.HI R6, RZ, 0x1, R5 ;  /* 0x00000001ff067819 */ /* 0x001fc80000011605 */
[----:B------:R-:W-:Y:S01]  /*6eb0*/  @P3 LOP3.LUT R3, R3, 0x1, R6, 0x78, !PT ;  /* 0x0000000103033812 */ /* 0x000fe200078e7806 */
[----:B------:R-:W-:Y:S01]  /*6ec0*/  IMAD R8, R6, -0x9, R7 ;  /* 0xfffffff706087824 */ /* 0x000fe200078e0207 */
[----:B--2---:R-:W-:-:S04]  /*6ed0*/  IADD3 R16, P4, R16, R20, RZ ;  /* 0x0000001410107210 */ /* 0x004fc80007f9e0ff */
[----:B------:R-:W-:Y:S01]  /*6ee0*/  ISETP.GE.U32.AND P1, PT, R16, UR4, PT ;  /* 0x0000000410007c0c */ /* 0x000fe2000bf26070 */
[----:B------:R-:W-:-:S05]  /*6ef0*/  IMAD.X R17, R17, 0x1, R0, P4 ;  /* 0x0000000111117824 */ /* 0x000fca00020e0600 */
[----:B------:R-:W-:-:S13]  /*6f00*/  ISETP.GE.U32.AND.EX P1, PT, R17, UR5, PT, P1 ;  /* 0x0000000511007c0c */ /* 0x000fda000bf26110 */
[----:B------:R-:W-:Y:S05]  /*6f10*/  @P1 BRA `(.L_x_173) ;  /* 0x00000004004c1947 */ /* 0x000fea0003800000 */
[----:B------:R-:W0:Y:S01]  /*6f20*/  S2R R12, SR_CTAID.X ;  /* 0x00000000000c7919 */ /* 0x000e220000002500 */
[----:B------:R-:W-:Y:S01]  /*6f30*/  ULDC.64 UR4, c[0x0][0x628] ;  /* 0x00018a0000047ab9 */ /* 0x000fe20000000a00 */
[----:B------:R-:W1:Y:S01]  /*6f40*/  LDC R13, c[0x0][0x144] ;  /* 0x00005100ff0d7b82 */ /* 0x000e620000000800 */
[----:B------:R-:W-:Y:S01]  /*6f50*/  ISETP.NE.U32.AND P1, PT, RZ, UR4, PT ;  /* 0x00000004ff007c0c */ /* 0x000fe2000bf25070 */
[----:B------:R-:W2:Y:S01]  /*6f60*/  S2R R11, SR_CTAID.Y ;  /* 0x00000000000b7919 */ /* 0x000ea20000002600 */
[----:B------:R-:W-:Y:S01]  /*6f70*/  ULDC UR6, c[0x0][0x150] ;  /* 0x0000540000067ab9 */ /* 0x000fe20000000800 */
[----:B------:R-:W-:Y:S01]  /*6f80*/  ULDC UR7, c[0x0][0x630] ;  /* 0x00018c0000077ab9 */ /* 0x000fe20000000800 */
[----:B------:R-:W-:Y:S01]  /*6f90*/  ISETP.NE.AND.EX P1, PT, RZ, UR5, PT, P1 ;  /* 0x00000005ff007c0c */ /* 0x000fe2000bf25310 */
[----:B------:R-:W-:Y:S01]  /*6fa0*/  IMAD.MOV.U32 R4, RZ, RZ, R16 ;  /* 0x000000ffff047224 */ /* 0x000fe200078e0010 */
[----:B0-----:R-:W-:-:S05]  /*6fb0*/  I2FP.F32.U32 R5, R12 ;  /* 0x0000000c00057245 */ /* 0x001fca0000201000 */
[----:B------:R-:W-:Y:S01]  /*6fc0*/  FMUL R14, R5, UR6 ;  /* 0x00000006050e7c20 */ /* 0x000fe20008400000 */
[----:B------:R-:W-:-:S05]  /*6fd0*/  IMAD.MOV.U32 R5, RZ, RZ, R17 ;  /* 0x000000ffff057224 */ /* 0x000fca00078e0011 */
[----:B--2---:R-:W-:Y:S05]  /*6fe0*/  @!P1 BRA `(.L_x_174) ;  /* 0x0000000000289947 */ /* 0x004fea0003800000 */
[----:B------:R-:W-:Y:S02]  /*6ff0*/  ULDC UR6, c[0x0][0x634] ;  /* 0x00018d0000067ab9 */ /* 0x000fe40000000800 */
[----:B------:R-:W-:-:S05]  /*7000*/  IADD3 R5, P1, R16, UR6, RZ ;  /* 0x0000000610057c10 */ /* 0x000fca000ff3e0ff */
[----:B------:R-:W-:-:S04]  /*7010*/  IMAD.X R15, RZ, RZ, R17, P1 ;  /* 0x000000ffff0f7224 */ /* 0x000fc800008e0611 */
[----:B------:R-:W-:-:S04]  /*7020*/  IMAD.WIDE.U32 R6, R15, UR4, RZ ;  /* 0x000000040f067c25 */ /* 0x000fc8000f8e00ff */
[----:B------:R-:W-:-:S04]  /*7030*/  IMAD.WIDE.U32 R6, P1, R5, UR5, R6 ;  /* 0x0000000505067c25 */ /* 0x000fc8000f820006 */
[----:B------:R-:W-:-:S04]  /*7040*/  IMAD.WIDE.U32 R4, R5, UR4, RZ ;  /* 0x0000000405047c25 */ /* 0x000fc8000f8e00ff */
[----:B------:R-:W-:Y:S01]  /*7050*/  IMAD.MOV.U32 R4, RZ, RZ, R7 ;  /* 0x000000ffff047224 */ /* 0x000fe200078e0007 */
[----:B------:R-:W-:Y:S01]  /*7060*/  IADD3 RZ, P3, R5, R6, RZ ;  /* 0x0000000605ff7210 */ /* 0x000fe20007f7e0ff */
[----:B------:R-:W-:-:S04]  /*7070*/  IMAD.X R5, RZ, RZ, RZ, P1 ;  /* 0x000000ffff057224 */ /* 0x000fc800008e06ff */
[----:B------:R-:W-:-:S08]  /*7080*/  IMAD.WIDE.U32.X R4, R15, UR5, R4, P3 ;  /* 0x000000050f047c25 */ /* 0x000fd000098e0404 */
.L_x_174:
[--C-:B------:R-:W-:Y:S01]  /*7090*/  SHF.R.U64 R19, R4, UR7, R5.reuse ;  /* 0x0000000704137c19 */ /* 0x100fe20008001205 */
[----:B------:R-:W0:Y:S01]  /*70a0*/  F2I.U32.TRUNC.NTZ R14, R14 ;  /* 0x0000000e000e7305 */ /* 0x000e22000020f000 */
[----:B------:R-:W-:Y:S01]  /*70b0*/  SHF.R.U32.HI R4, RZ, UR7, R5 ;  /* 0x00000007ff047c19 */ /* 0x000fe20008011605 */
[----:B------:R-:W-:Y:S01]  /*70c0*/  ULDC.64 UR4, c[0x0][0x620] ;  /* 0x0001880000047ab9 */ /* 0x000fe20000000a00 */
[----:B------:R-:W-:Y:S01]  /*70d0*/  IADD3 R7, P1, RZ, -R19, RZ ;  /* 0x80000013ff077210 */ /* 0x000fe20007f3e0ff */
[----:B------:R-:W-:Y:S01]  /*70e0*/  ULDC.64 UR6, c[0x0][0x640] ;  /* 0x0001900000067ab9 */ /* 0x000fe20000000a00 */
[----:B------:R-:W2:Y:S03]  /*70f0*/  LDC R18, c[0x0][0x148] ;  /* 0x00005200ff127b82 */ /* 0x000ea60000000800 */
[----:B------:R-:W-:Y:S01]  /*7100*/  IMAD.X R4, RZ, RZ, ~R4, P1 ;  /* 0x000000ffff047224 */ /* 0x000fe200008e0e04 */
[----:B------:R-:W-:-:S03]  /*7110*/  ISETP.NE.U32.AND P1, PT, RZ, UR6, PT ;  /* 0x00000006ff007c0c */ /* 0x000fc6000bf25070 */
[----:B------:R-:W-:Y:S01]  /*7120*/  IMAD R6, R4, UR4, RZ ;  /* 0x0000000404067c24 */ /* 0x000fe2000f8e02ff */
[----:B------:R-:W-:Y:S01]  /*7130*/  ISETP.NE.AND.EX P1, PT, RZ, UR7, PT, P1 ;  /* 0x00000007ff007c0c */ /* 0x000fe2000bf25310 */
[----:B------:R-:W-:Y:S01]  /*7140*/  IMAD.WIDE.U32 R4, R7, UR4, R16 ;  /* 0x0000000407047c25 */ /* 0x000fe2000f8e0010 */
[----:B------:R-:W-:-:S03]  /*7150*/  ULDC UR4, c[0x0][0x618] ;  /* 0x0001860000047ab9 */ /* 0x000fc60000000800 */
[----:B------:R-:W-:Y:S01]  /*7160*/  IMAD R7, R7, UR5, R6 ;  /* 0x0000000507077c24 */ /* 0x000fe2000f8e0206 */
[----:B------:R-:W-:Y:S01]  /*7170*/  ULDC UR5, c[0x0][0x154] ;  /* 0x0000550000057ab9 */ /* 0x000fe20000000800 */
[----:B0-----:R-:W-:Y:S02]  /*7180*/  IMAD.MOV R6, RZ, RZ, -R14 ;  /* 0x000000ffff067224 */ /* 0x001fe400078e0a0e */
[----:B------:R-:W-:Y:S02]  /*7190*/  IMAD.IADD R5, R5, 0x1, R7 ;  /* 0x0000000105057824 */ /* 0x000fe400078e0207 */
[----:B-1----:R-:W-:Y:S01]  /*71a0*/  IMAD R12, R13, R6, R12 ;  /* 0x000000060d0c7224 */ /* 0x002fe200078e020c */
[----:B------:R-:W-:Y:S02]  /*71b0*/  I2FP.F32.U32 R6, R11 ;  /* 0x0000000b00067245 */ /* 0x000fe40000201000 */
[--C-:B------:R-:W-:Y:S02]  /*71c0*/  SHF.R.U64 R13, R4, UR4, R5.reuse ;  /* 0x00000004040d7c19 */ /* 0x100fe40008001205 */
[----:B------:R-:W-:Y:S01]  /*71d0*/  SHF.R.U32.HI R4, RZ, UR4, R5 ;  /* 0x00000004ff047c19 */ /* 0x000fe20008011605 */
[----:B------:R-:W-:Y:S01]  /*71e0*/  FMUL R6, R6, UR5 ;  /* 0x0000000506067c20 */ /* 0x000fe20008400000 */
[----:B------:R-:W-:-:S02]  /*71f0*/  ULDC UR4, c[0x0][0x608] ;  /* 0x0001820000047ab9 */ /* 0x000fc40000000800 */
[--C-:B------:R-:W-:Y:S01]  /*7200*/  SHF.R.U64 R15, R13, UR4, R4.reuse ;  /* 0x000000040d0f7c19 */ /* 0x100fe20008001204 */
[----:B------:R0:W1:Y:S01]  /*7210*/  F2I.U32.TRUNC.NTZ R20, R6 ;  /* 0x0000000600147305 */ /* 0x000062000020f000 */
[----:B------:R-:W-:Y:S01]  /*7220*/  SHF.R.U32.HI R4, RZ, UR4, R4 ;  /* 0x00000004ff047c19 */ /* 0x000fe20008011604 */
[----:B------:R-:W-:-:S03]  /*7230*/  ULDC UR4, c[0x0][0x658] ;  /* 0x0001960000047ab9 */ /* 0x000fc60000000800 */
[--C-:B------:R-:W-:Y:S02]  /*7240*/  SHF.R.U64 R14, R15, UR4, R4.reuse ;  /* 0x000000040f0e7c19 */ /* 0x100fe40008001204 */
[----:B------:R-:W-:-:S03]  /*7250*/  SHF.R.U32.HI R21, RZ, UR4, R4 ;  /* 0x00000004ff157c19 */ /* 0x000fc60008011604 */
[----:B------:R-:W-:Y:S02]  /*7260*/  IMAD.MOV.U32 R4, RZ, RZ, R14 ;  /* 0x000000ffff047224 */ /* 0x000fe400078e000e */
[----:B------:R-:W-:Y:S01]  /*7270*/  IMAD.MOV.U32 R5, RZ, RZ, R21 ;  /* 0x000000ffff057224 */ /* 0x000fe200078e0015 */
[----:B0-----:R-:W-:Y:S06]  /*7280*/  @!P1 BRA `(.L_x_175) ;  /* 0x0000000000289947 */ /* 0x001fec0003800000 */
        /* <DEDUP_REMOVED lines=10> */
.L_x_175:
[----:B------:R-:W-:Y:S01]  /*7330*/  ISETP.NE.AND P1, PT, R2, 0x1, PT ;  /* 0x000000010200780c */ /* 0x000fe20003f25270 */
[----:B------:R-:W-:Y:S01]  /*7340*/  ULDC UR4, c[0x0][0x648] ;  /* 0x0001920000047ab9 */ /* 0x000fe20000000800 */
[----:B------:R-:W-:Y:S01]  /*7350*/  LOP3.LUT R15, R15, UR16, RZ, 0xc0, !PT ;  /* 0x000000100f0f7c12 */ /* 0x000fe2000f8ec0ff */
[----:B-1----:R-:W-:Y:S01]  /*7360*/  IMAD.MOV R20, RZ, RZ, -R20 ;  /* 0x000000ffff147224 */ /* 0x002fe200078e0a14 */
[----:B------:R-:W-:Y:S01]  /*7370*/  SHF.R.U64 R4, R4, UR4, R5 ;  /* 0x0000000404047c19 */ /* 0x000fe20008001205 */
[----:B------:R-:W-:Y:S01]  /*7380*/  ULDC UR4, c[0x0][0x638] ;  /* 0x00018e0000047ab9 */ /* 0x000fe20000000800 */
[----:B------:R-:W-:Y:S01]  /*7390*/  LOP3.LUT R13, R13, UR15, RZ, 0xc0, !PT ;  /* 0x0000000f0d0d7c12 */ /* 0x000fe2000f8ec0ff */
[----:B------:R-:W-:Y:S02]  /*73a0*/  ULDC UR5, c[0x0][0x610] ;  /* 0x0001840000057ab9 */ /* 0x000fe40000000800 */
[----:B------:R-:W-:Y:S02]  /*73b0*/  IMAD.MOV R5, RZ, RZ, -R4 ;  /* 0x000000ffff057224 */ /* 0x000fe400078e0a04 */
[----:B------:R-:W-:-:S02]  /*73c0*/  IMAD R15, R4, UR17, R15 ;  /* 0x00000011040f7c24 */ /* 0x000fc4000f8e020f */
[----:B--2---:R-:W-:Y:S02]  /*73d0*/  @P1 IMAD R12, R18, R20, R11 ;  /* 0x00000014120c1224 */ /* 0x004fe400078e020b */
[----:B------:R-:W-:Y:S01]  /*73e0*/  IMAD R14, R5, UR4, R14 ;  /* 0x00000004050e7c24 */ /* 0x000fe2000f8e020e */
[----:B------:R-:W-:Y:S01]  /*73f0*/  ULDC UR4, c[0x0][0x600] ;  /* 0x0001800000047ab9 */ /* 0x000fe20000000800 */
[----:B------:R-:W-:Y:S02]  /*7400*/  IMAD R12, R15, UR5, R12 ;  /* 0x000000050f0c7c24 */ /* 0x000fe4000f8e020c */
[----:B------:R-:W-:Y:S02]  /*7410*/  IMAD R5, R14, UR4, R13 ;  /* 0x000000040e057c24 */ /* 0x000fe4000f8e020d */
[----:B------:R-:W-:-:S03]  /*7420*/  IMAD.MOV.U32 R4, RZ, RZ, 0x1 ;  /* 0x00000001ff047424 */ /* 0x000fc600078e00ff */
[----:B------:R-:W-:Y:S02]  /*7430*/  SEL R18, R5, R12, !P1 ;  /* 0x0000000c05127207 */ /* 0x000fe40004800000 */
[----:B------:R-:W-:-:S07]  /*7440*/  SEL R22, R12, R5, !P1 ;  /* 0x000000050c167207 */ /* 0x000fce0004800000 */
.L_x_173:
[----:B------:R-:W-:Y:S05]  /*7450*/  BSYNC B1 ;  /* 0x0000000000017941 */ /* 0x000fea0003800000 */
.L_x_172:
[----:B------:R-:W-:-:S13]  /*7460*/  LOP3.LUT P1, RZ, R4, 0xff, RZ, 0xc0, !PT ;  /* 0x000000ff04ff7812 */ /* 0x000fda000782c0ff */
[----:B------:R-:W-:Y:S05]  /*7470*/  @P1 BRA `(.L_x_176) ;  /* 0xfffffff400401947 */ /* 0x000fea000383ffff */
[----:B------:R-:W-:Y:S05]  /*7480*/  BSYNC B0 ;  /* 0x0000000000007941 */ /* 0x000fea0003800000 */
.L_x_164:
[----:B------:R-:W-:-:S03]  /*7490*/  UMOV UR4, 0xffffffff ;  /* 0xffffffff00047882 */ /* 0x000fc60000000000 */
[----:B------:R-:W-:Y:S05]  /*74a0*/  BRA.DIV UR4, `(.L_x_177) ;  /* 0x0000000604fc7947 */ /* 0x000fea000b800000 */
[----:B------:R-:W-:-:S13]  /*74b0*/  ELECT P6, URZ, PT ;  /* 0x00000000003f782f */ /* 0x000fda00038c0000 */
.L_x_198:
[----:B------:R-:W-:Y:S04]  /*74c0*/  BSSY B0, `(.L_x_178) ;  /* 0x0000058000007945 */ /* 0x000fe80003800000 */
[----:B------:R-:W-:Y:S05]  /*74d0*/  @!P6 BRA `(.L_x_179) ;  /* 0x000000040058e947 */ /* 0x000fea0003800000 */
[----:B------:R-:W-:-:S04]  /*74e0*/  LOP3.LUT R23, R23, 0x2, RZ, 0xfc, !PT ;  /* 0x0000000217177812 */ /* 0x000fc800078efcff */
[----:B------:R-:W-:-:S13]  /*74f0*/  ISETP.NE.AND P0, PT, R23, 0x3, PT ;  /* 0x000000031700780c */ /* 0x000fda0003f05270 */
[----:B------:R-:W-:Y:S05]  /*7500*/  @!P0 BRA `(.L_x_180) ;  /* 0x0000000000048947 */ /* 0x000fea0003800000 */
[----:B------:R-:W-:Y:S01]  /*7510*/  BPT.TRAP 0x1 ;  /* 0x000000040000795c */ /* 0x000fe20000300000 */
.L_x_180:
[----:B------:R-:W0:Y:S01]  /*7520*/  S2R R5, SR_CgaCtaId ;  /* 0x0000000000057919 */ /* 0x000e220000008800 */
[----:B------:R-:W-:Y:S02]  /*7530*/  MOV R0, 0x400 ;  /* 0x0000040000007802 */ /* 0x000fe40000000f00 */
[----:B------:R-:W-:Y:S02]  /*7540*/  SHF.L.U32 R2, R3, 0x1f, RZ ;  /* 0x0000001f03027819 */ /* 0x000fe400000006ff */
[----:B0-----:R-:W-:-:S05]  /*7550*/  LEA R5, R5, R0, 0x18 ;  /* 0x0000000005057211 */ /* 0x001fca00078ec0ff */
[----:B------:R-:W-:-:S04]  /*7560*/  VIADD R5, R5, 0x48 ;  /* 0x0000004805057836 */ /* 0x000fc80000000000 */
[C---:B------:R-:W-:Y:S02]  /*7570*/  IMAD R7, R8.reuse, 0x8, R5 ;  /* 0x0000000808077824 */ /* 0x040fe400078e0205 */
[----:B------:R-:W-:Y:S02]  /*7580*/  VIADD R8, R8, 0x1 ;  /* 0x0000000108087836 */ /* 0x000fe40000000000 */
[----:B------:R-:W0:Y:S03]  /*7590*/  SYNCS.PHASECHK.TRANS64.TRYWAIT P0, [R7+URZ], R2 ;  /* 0x00000002070075a7 */ /* 0x000e26000800017f */
[----:B------:R-:W-:-:S04]  /*75a0*/  ISETP.NE.AND P1, PT, R8, 0x9, PT ;  /* 0x000000090800780c */ /* 0x000fc80003f25270 */
[----:B------:R-:W-:Y:S02]  /*75b0*/  SEL R0, RZ, 0x1, P1 ;  /* 0x00000001ff007807 */ /* 0x000fe40000800000 */
[----:B------:R-:W-:Y:S02]  /*75c0*/  SEL R8, R8, RZ, P1 ;  /* 0x000000ff08087207 */ /* 0x000fe40000800000 */
[----:B------:R-:W-:-:S03]  /*75d0*/  LOP3.LUT R9, R3, R0, RZ, 0x3c, !PT ;  /* 0x0000000003097212 */ /* 0x000fc600078e3cff */
[----:B------:R-:W-:Y:S01]  /*75e0*/  IMAD R6, R8, 0x8, R5 ;  /* 0x0000000808067824 */ /* 0x000fe200078e0205 */
[----:B------:R-:W-:Y:S01]  /*75f0*/  SHF.L.U32 R3, R9, 0x1f, RZ ;  /* 0x0000001f09037819 */ /* 0x000fe200000006ff */
[----:B0-----:R-:W-:Y:S06]  /*7600*/  @!P0 BRA `(.L_x_181) ;  /* 0x0000000400c48947 */ /* 0x001fec0003800000 */
.L_x_199:
[----:B------:R-:W1:Y:S01]  /*7610*/  SYNCS.PHASECHK.TRANS64.TRYWAIT P0, [R6+URZ], R3 ;  /* 0x00000003060075a7 */ /* 0x000e62000800017f */
[----:B------:R-:W-:-:S05]  /*7620*/  VIADD R0, R8, 0x1 ;  /* 0x0000000108007836 */ /* 0x000fca0000000000 */
[----:B------:R-:W-:-:S04]  /*7630*/  ISETP.NE.AND P1, PT, R0, 0x9, PT ;  /* 0x000000090000780c */ /* 0x000fc80003f25270 */
[----:B0-----:R-:W-:Y:S02]  /*7640*/  SEL R2, RZ, 0x1, P1 ;  /* 0x00000001ff027807 */ /* 0x001fe40000800000 */
[----:B------:R-:W-:Y:S02]  /*7650*/  SEL R0, R0, RZ, P1 ;  /* 0x000000ff00007207 */ /* 0x000fe40000800000 */
[----:B------:R-:W-:-:S03]  /*7660*/  LOP3.LUT R9, R9, R2, RZ, 0x3c, !PT ;  /* 0x0000000209097212 */ /* 0x000fc600078e3cff */
[----:B------:R-:W-:Y:S01]  /*7670*/  IMAD R7, R0, 0x8, R5 ;  /* 0x0000000800077824 */ /* 0x000fe200078e0205 */
[----:B------:R-:W-:Y:S01]  /*7680*/  SHF.L.U32 R4, R9, 0x1f, RZ ;  /* 0x0000001f09047819 */ /* 0x000fe200000006ff */
[----:B-1----:R-:W-:Y:S06]  /*7690*/  @!P0 BRA `(.L_x_182) ;  /* 0x0000000400b48947 */ /* 0x002fec0003800000 */
.L_x_200:
[----:B------:R-:W1:Y:S01]  /*76a0*/  SYNCS.PHASECHK.TRANS64.TRYWAIT P0, [R7+URZ], R4 ;  /* 0x00000004070075a7 */ /* 0x000e62000800017f */
[----:B------:R-:W-:-:S05]  /*76b0*/  VIADD R0, R0, 0x1 ;  /* 0x0000000100007836 */ /* 0x000fca0000000000 */
[----:B------:R-:W-:-:S04]  /*76c0*/  ISETP.NE.AND P1, PT, R0, 0x9, PT ;  /* 0x000000090000780c */ /* 0x000fc80003f25270 */
[----:B------:R-:W-:Y:S02]  /*76d0*/  SEL R2, RZ, 0x1, P1 ;  /* 0x00000001ff027807 */ /* 0x000fe40000800000 */
[----:B------:R-:W-:Y:S02]  /*76e0*/  SEL R0, R0, RZ, P1 ;  /* 0x000000ff00007207 */ /* 0x000fe40000800000 */
[----:B------:R-:W-:-:S03]  /*76f0*/  LOP3.LUT R9, R9, R2, RZ, 0x3c, !PT ;  /* 0x0000000209097212 */ /* 0x000fc600078e3cff */
[----:B0-----:R-:W-:Y:S01]  /*7700*/  IMAD R6, R0, 0x8, R5 ;  /* 0x0000000800067824 */ /* 0x001fe200078e0205 */
[----:B------:R-:W-:Y:S01]  /*7710*/  SHF.L.U32 R3, R9, 0x1f, RZ ;  /* 0x0000001f09037819 */ /* 0x000fe200000006ff */
[----:B-1----:R-:W-:Y:S06]  /*7720*/  @!P0 BRA `(.L_x_183) ;  /* 0x0000000400a48947 */ /* 0x002fec0003800000 */
.L_x_201:
        /* <DEDUP_REMOVED lines=9> */
.L_x_202:
        /* <DEDUP_REMOVED lines=9> */
.L_x_203:
        /* <DEDUP_REMOVED lines=9> */
.L_x_204:
        /* <DEDUP_REMOVED lines=9> */
.L_x_205:
[----:B------:R-:W1:Y:S01]  /*7970*/  SYNCS.PHASECHK.TRANS64.TRYWAIT P0, [R6+URZ], R3 ;  /* 0x00000003060075a7 */ /* 0x000e62000800017f */
[----:B------:R-:W-:-:S05]  /*7980*/  VIADD R0, R0, 0x1 ;  /* 0x0000000100007836 */ /* 0x000fca0000000000 */
[----:B------:R-:W-:-:S04]  /*7990*/  ISETP.NE.AND P1, PT, R0, 0x9, PT ;  /* 0x000000090000780c */ /* 0x000fc80003f25270 */
[----:B------:R-:W-:Y:S02]  /*79a0*/  SEL R2, RZ, 0x1, P1 ;  /* 0x00000001ff027807 */ /* 0x000fe40000800000 */
[----:B------:R-:W-:Y:S02]  /*79b0*/  SEL R0, R0, RZ, P1 ;  /* 0x000000ff00007207 */ /* 0x000fe40000800000 */
[----:B------:R-:W-:Y:S01]  /*79c0*/  LOP3.LUT R2, R9, R2, RZ, 0x3c, !PT ;  /* 0x0000000209027212 */ /* 0x000fe200078e3cff */
[----:B-1----:R-:W-:Y:S06]  /*79d0*/  @!P0 BRA `(.L_x_188) ;  /* 0x00000004005c8947 */ /* 0x002fec0003800000 */
.L_x_206:
[----:B------:R-:W-:Y:S01]  /*79e0*/  IMAD R5, R0, 0x8, R5 ;  /* 0x0000000800057824 */ /* 0x000fe200078e0205 */
[----:B------:R-:W-:-:S07]  /*79f0*/  SHF.L.U32 R0, R2, 0x1f, RZ ;  /* 0x0000001f02007819 */ /* 0x000fce00000006ff */
.L_x_189:
[----:B--2---:R2:W3:Y:S02]  /*7a00*/  SYNCS.PHASECHK.TRANS64.TRYWAIT P0, [R5+URZ], R0 ;  /* 0x00000000050075a7 */ /* 0x0044e4000800017f */
[----:B---3--:R-:W-:Y:S05]  /*7a10*/  @!P0 NANOSLEEP.SYNCS 0x989680 ;  /* 0x009896800000895d */ /* 0x008fea0003900000 */
[----:B------:R-:W3:Y:S02]  /*7a20*/  @!P0 SYNCS.PHASECHK.TRANS64 P0, [R5+URZ], R0 ;  /* 0x00000000050085a7 */ /* 0x000ee4000800007f */
[----:B---3--:R-:W-:Y:S05]  /*7a30*/  @!P0 BRA `(.L_x_189) ;  /* 0xfffffffc00f08947 */ /* 0x008fea000383ffff */
.L_x_179:
[----:B------:R-:W-:Y:S05]  /*7a40*/  BSYNC B0 ;  /* 0x0000000000007941 */ /* 0x000fea0003800000 */
.L_x_178:
[----:B------:R-:W-:Y:S05]  /*7a50*/  EXIT ;  /* 0x000000000000794d */ /* 0x000fea0003800000 */
.L_x_16:
[----:B0-----:R-:W-:-:S04]  /*7a60*/  IMAD.U32 R3, RZ, RZ, UR43 ;  /* 0x0000002bff037e24 */ /* 0x001fc8000f8e00ff */
[----:B------:R0:W1:Y:S03]  /*7a70*/  SYNCS.PHASECHK.TRANS64.TRYWAIT P0, [R3+URZ+-0x8], R0 ;  /* 0xfffff800030075a7 */ /* 0x000066000800017f */
[----:B-1----:R-:W-:Y:S05]  /*7a80*/  @!P0 NANOSLEEP.SYNCS 0x989680 ;  /* 0x009896800000895d */ /* 0x002fea0003900000 */
[----:B------:R-:W1:Y:S02]  /*7a90*/  @!P0 SYNCS.PHASECHK.TRANS64 P0, [R3+URZ+-0x8], R0 ;  /* 0xfffff800030085a7 */ /* 0x000e64000800007f */
[----:B-1----:R-:W-:Y:S05]  /*7aa0*/  @!P0 BRA `(.L_x_16) ;  /* 0xfffffffc00ec8947 */ /* 0x002fea000383ffff */
[----:B------:R-:W-:Y:S05]  /*7ab0*/  BRA `(.L_x_190) ;  /* 0xffffff9800d87947 */ /* 0x000fea000383ffff */
.L_x_21:
[----:B-1----:R1:W2:Y:S02]  /*7ac0*/  SYNCS.PHASECHK.TRANS64.TRYWAIT P1, [R3+URZ], R0 ;  /* 0x00000000030075a7 */ /* 0x0022a4000802017f */
[----:B--2---:R-:W-:Y:S05]  /*7ad0*/  @!P1 NANOSLEEP.SYNCS 0x989680 ;  /* 0x009896800000995d */ /* 0x004fea0003900000 */
[----:B------:R-:W2:Y:S02]  /*7ae0*/  @!P1 SYNCS.PHASECHK.TRANS64 P1, [R3+URZ], R0 ;  /* 0x00000000030095a7 */ /* 0x000ea4000802007f */
[----:B--2---:R-:W-:Y:S05]  /*7af0*/  @!P1 BRA `(.L_x_21) ;  /* 0xfffffffc00f09947 */ /* 0x004fea000383ffff */
[----:B------:R-:W-:Y:S05]  /*7b00*/  BRA `(.L_x_20) ;  /* 0xffffff9c004c7947 */ /* 0x000fea000383ffff */
.L_x_26:
[----:B-1----:R-:W-:-:S04]  /*7b10*/  IMAD.U32 R4, RZ, RZ, UR4 ;  /* 0x00000004ff047e24 */ /* 0x002fc8000f8e00ff */
[----:B------:R1:W2:Y:S03]  /*7b20*/  SYNCS.PHASECHK.TRANS64.TRYWAIT P1, [R4+URZ], R3 ;  /* 0x00000003040075a7 */ /* 0x0002a6000802017f */
[----:B--2---:R-:W-:Y:S05]  /*7b30*/  @!P1 NANOSLEEP.SYNCS 0x989680 ;  /* 0x009896800000995d */ /* 0x004fea0003900000 */
[----:B------:R-:W2:Y:S02]  /*7b40*/  @!P1 SYNCS.PHASECHK.TRANS64 P1, [R4+URZ], R3 ;  /* 0x00000003040095a7 */ /* 0x000ea4000802007f */
[----:B--2---:R-:W-:Y:S05]  /*7b50*/  @!P1 BRA `(.L_x_26) ;  /* 0xfffffffc00ec9947 */ /* 0x004fea000383ffff */
[----:B------:R-:W-:Y:S05]  /*7b60*/  BRA `(.L_x_25) ;  /* 0xffffffa0001c7947 */ /* 0x000fea000383ffff */
.L_x_32:
[----:B0-----:R-:W-:-:S04]  /*7b70*/  IMAD.U32 R3, RZ, RZ, UR43 ;  /* 0x0000002bff037e24 */ /* 0x001fc8000f8e00ff */
[----:B------:R0:W1:Y:S03]  /*7b80*/  SYNCS.PHASECHK.TRANS64.TRYWAIT P0, [R3+URZ+0x8], R0 ;  /* 0x00000800030075a7 */ /* 0x000066000800017f */
[----:B-1----:R-:W-:Y:S05]  /*7b90*/  @!P0 NANOSLEEP.SYNCS 0x989680 ;  /* 0x009896800000895d */ /* 0x002fea0003900000 */
[----:B------:R-:W1:Y:S02]  /*7ba0*/  @!P0 SYNCS.PHASECHK.TRANS64 P0, [R3+URZ+0x8], R0 ;  /* 0x00000800030085a7 */ /* 0x000e64000800007f */
[----:B-1----:R-:W-:Y:S05]  /*7bb0*/  @!P0 BRA `(.L_x_32) ;  /* 0xfffffffc00ec8947 */ /* 0x002fea000383ffff */
[----:B------:R-:W-:Y:S05]  /*7bc0*/  BRA `(.L_x_191) ;  /* 0xffffffa400487947 */ /* 0x000fea000383ffff */
.L_x_165:
[----:B------:R-:W-:Y:S01]  /*7bd0*/  BSSY B1, `(.L_x_192) ;  /* 0x0000006000017945 */ /* 0x000fe20003800000 */
[----:B------:R-:W-:-:S07]  /*7be0*/  IMAD.MOV.U32 R15, RZ, RZ, -0x1 ;  /* 0xffffffffff0f7424 */ /* 0x000fce00078e00ff */
[----:B-----5:R-:W-:Y:S05]  /*7bf0*/  WARPSYNC.COLLECTIVE R15, `(.L_x_193) ;  /* 0x000000000f0c7348 */ /* 0x020fea0003c00000 */
[----:B------:R-:W-:Y:S02]  /*7c00*/  ELECT P6, UR62, PT ;  /* 0x00000000003e782f */ /* 0x000fe400038c0000 */
[----:B------:R-:W-:Y:S01]  /*7c10*/  MOV R14, UR62 ;  /* 0x0000003e000e7c02 */ /* 0x000fe20008000f00 */
[----:B-----5:R-:W-:Y:S10]  /*7c20*/  ENDCOLLECTIVE ;  /* 0x000000000000791b */ /* 0x020ff40003800000 */
.L_x_193:
[----:B------:R-:W-:Y:S05]  /*7c30*/  BSYNC B1 ;  /* 0x0000000000017941 */ /* 0x000fea0003800000 */
.L_x_192:
[----:B------:R-:W-:Y:S05]  /*7c40*/  BRA `(.L_x_194) ;  /* 0xffffffec00587947 */ /* 0x000fea000383ffff */
.L_x_168:
[----:B-1----:R1:W2:Y:S02]  /*7c50*/  SYNCS.PHASECHK.TRANS64.TRYWAIT P1, [R11+URZ+0x48], R6 ;  /* 0x000048060b0075a7 */ /* 0x0022a4000802017f */
[----:B--2---:R-:W-:Y:S05]  /*7c60*/  @!P1 NANOSLEEP.SYNCS 0x989680 ;  /* 0x009896800000995d */ /* 0x004fea0003900000 */
[----:B------:R-:W2:Y:S02]  /*7c70*/  @!P1 SYNCS.PHASECHK.TRANS64 P1, [R11+URZ+0x48], R6 ;  /* 0x000048060b0095a7 */ /* 0x000ea4000802007f */
[----:B--2---:R-:W-:Y:S05]  /*7c80*/  @!P1 BRA `(.L_x_168) ;  /* 0xfffffffc00f09947 */ /* 0x004fea000383ffff */
[----:B------:R-:W-:Y:S05]  /*7c90*/  BRA `(.L_x_195) ;  /* 0xffffffec008c7947 */ /* 0x000fea000383ffff */
.L_x_177:
[----:B------:R-:W-:Y:S01]  /*7ca0*/  BSSY B0, `(.L_x_196) ;  /* 0x0000006000007945 */ /* 0x000fe20003800000 */
[----:B------:R-:W-:-:S07]  /*7cb0*/  IMAD.MOV.U32 R15, RZ, RZ, -0x1 ;  /* 0xffffffffff0f7424 */ /* 0x000fce00078e00ff */
[----:B-----5:R-:W-:Y:S05]  /*7cc0*/  WARPSYNC.COLLECTIVE R15, `(.L_x_197) ;  /* 0x000000000f0c7348 */ /* 0x020fea0003c00000 */
[----:B------:R-:W-:Y:S02]  /*7cd0*/  ELECT P6, UR62, PT ;  /* 0x00000000003e782f */ /* 0x000fe400038c0000 */
[----:B------:R-:W-:Y:S01]  /*7ce0*/  MOV R14, UR62 ;  /* 0x0000003e000e7c02 */ /* 0x000fe20008000f00 */
[----:B-----5:R-:W-:Y:S10]  /*7cf0*/  ENDCOLLECTIVE ;  /* 0x000000000000791b */ /* 0x020ff40003800000 */
.L_x_197:
[----:B------:R-:W-:Y:S05]  /*7d00*/  BSYNC B0 ;  /* 0x0000000000007941 */ /* 0x000fea0003800000 */
.L_x_196:
[----:B------:R-:W-:Y:S05]  /*7d10*/  BRA `(.L_x_198) ;  /* 0xfffffff400e87947 */ /* 0x000fea000383ffff */
.L_x_181:
[----:B0-----:R0:W1:Y:S02]  /*7d20*/  SYNCS.PHASECHK.TRANS64.TRYWAIT P0, [R7+URZ], R2 ;  /* 0x00000002070075a7 */ /* 0x001064000800017f */
[----:B-1----:R-:W-:Y:S05]  /*7d30*/  @!P0 NANOSLEEP.SYNCS 0x989680 ;  /* 0x009896800000895d */ /* 0x002fea0003900000 */
[----:B------:R-:W1:Y:S02]  /*7d40*/  @!P0 SYNCS.PHASECHK.TRANS64 P0, [R7+URZ], R2 ;  /* 0x00000002070085a7 */ /* 0x000e64000800007f */
[----:B-1----:R-:W-:Y:S05]  /*7d50*/  @!P0 BRA `(.L_x_181) ;  /* 0xfffffffc00f08947 */ /* 0x002fea000383ffff */
[----:B------:R-:W-:Y:S05]  /*7d60*/  BRA `(.L_x_199) ;  /* 0xfffffff800287947 */ /* 0x000fea000383ffff */
.L_x_182:
[----:B0-----:R0:W1:Y:S02]  /*7d70*/  SYNCS.PHASECHK.TRANS64.TRYWAIT P0, [R6+URZ], R3 ;  /* 0x00000003060075a7 */ /* 0x001064000800017f */
[----:B-1----:R-:W-:Y:S05]  /*7d80*/  @!P0 NANOSLEEP.SYNCS 0x989680 ;  /* 0x009896800000895d */ /* 0x002fea0003900000 */
[----:B------:R-:W1:Y:S02]  /*7d90*/  @!P0 SYNCS.PHASECHK.TRANS64 P0, [R6+URZ], R3 ;  /* 0x00000003060085a7 */ /* 0x000e64000800007f */
[----:B-1----:R-:W-:Y:S05]  /*7da0*/  @!P0 BRA `(.L_x_182) ;  /* 0xfffffffc00f08947 */ /* 0x002fea000383ffff */
[----:B------:R-:W-:Y:S05]  /*7db0*/  BRA `(.L_x_200) ;  /* 0xfffffff800387947 */ /* 0x000fea000383ffff */
.L_x_183:
[----:B0-----:R0:W1:Y:S02]  /*7dc0*/  SYNCS.PHASECHK.TRANS64.TRYWAIT P0, [R7+URZ], R4 ;  /* 0x00000004070075a7 */ /* 0x001064000800017f */
[----:B-1----:R-:W-:Y:S05]  /*7dd0*/  @!P0 NANOSLEEP.SYNCS 0x989680 ;  /* 0x009896800000895d */ /* 0x002fea0003900000 */
[----:B------:R-:W1:Y:S02]  /*7de0*/  @!P0 SYNCS.PHASECHK.TRANS64 P0, [R7+URZ], R4 ;  /* 0x00000004070085a7 */ /* 0x000e64000800007f */
[----:B-1----:R-:W-:Y:S05]  /*7df0*/  @!P0 BRA `(.L_x_183) ;  /* 0xfffffffc00f08947 */ /* 0x002fea000383ffff */
[----:B------:R-:W-:Y:S05]  /*7e00*/  BRA `(.L_x_201) ;  /* 0xfffffff800487947 */ /* 0x000fea000383ffff */
.L_x_184:
[----:B0-----:R0:W1:Y:S02]  /*7e10*/  SYNCS.PHASECHK.TRANS64.TRYWAIT P0, [R6+URZ], R3 ;  /* 0x00000003060075a7 */ /* 0x001064000800017f */
[----:B-1----:R-:W-:Y:S05]  /*7e20*/  @!P0 NANOSLEEP.SYNCS 0x989680 ;  /* 0x009896800000895d */ /* 0x002fea0003900000 */
[----:B------:R-:W1:Y:S02]  /*7e30*/  @!P0 SYNCS.PHASECHK.TRANS64 P0, [R6+URZ], R3 ;  /* 0x00000003060085a7 */ /* 0x000e64000800007f */
[----:B-1----:R-:W-:Y:S05]  /*7e40*/  @!P0 BRA `(.L_x_184) ;  /* 0xfffffffc00f08947 */ /* 0x002fea000383ffff */
[----:B------:R-:W-:Y:S05]  /*7e50*/  BRA `(.L_x_202) ;  /* 0xfffffff800587947 */ /* 0x000fea000383ffff */
.L_x_185:
[----:B0-----:R0:W1:Y:S02]  /*7e60*/  SYNCS.PHASECHK.TRANS64.TRYWAIT P0, [R7+URZ], R4 ;  /* 0x00000004070075a7 */ /* 0x001064000800017f */
[----:B-1----:R-:W-:Y:S05]  /*7e70*/  @!P0 NANOSLEEP.SYNCS 0x989680 ;  /* 0x009896800000895d */ /* 0x002fea0003900000 */
[----:B------:R-:W1:Y:S02]  /*7e80*/  @!P0 SYNCS.PHASECHK.TRANS64 P0, [R7+URZ], R4 ;  /* 0x00000004070085a7 */ /* 0x000e64000800007f */
[----:B-1----:R-:W-:Y:S05]  /*7e90*/  @!P0 BRA `(.L_x_185) ;  /* 0xfffffffc00f08947 */ /* 0x002fea000383ffff */
[----:B------:R-:W-:Y:S05]  /*7ea0*/  BRA `(.L_x_203) ;  /* 0xfffffff800687947 */ /* 0x000fea000383ffff */
.L_x_186:
[----:B0-----:R0:W1:Y:S02]  /*7eb0*/  SYNCS.PHASECHK.TRANS64.TRYWAIT P0, [R6+URZ], R3 ;  /* 0x00000003060075a7 */ /* 0x001064000800017f */
[----:B-1----:R-:W-:Y:S05]  /*7ec0*/  @!P0 NANOSLEEP.SYNCS 0x989680 ;  /* 0x009896800000895d */ /* 0x002fea0003900000 */
[----:B------:R-:W1:Y:S02]  /*7ed0*/  @!P0 SYNCS.PHASECHK.TRANS64 P0, [R6+URZ], R3 ;  /* 0x00000003060085a7 */ /* 0x000e64000800007f */
[----:B-1----:R-:W-:Y:S05]  /*7ee0*/  @!P0 BRA `(.L_x_186) ;  /* 0xfffffffc00f08947 */ /* 0x002fea000383ffff */
[----:B------:R-:W-:Y:S05]  /*7ef0*/  BRA `(.L_x_204) ;  /* 0xfffffff800787947 */ /* 0x000fea000383ffff */
.L_x_187:
[----:B0-----:R0:W1:Y:S02]  /*7f00*/  SYNCS.PHASECHK.TRANS64.TRYWAIT P0, [R7+URZ], R4 ;  /* 0x00000004070075a7 */ /* 0x001064000800017f */
[----:B-1----:R-:W-:Y:S05]  /*7f10*/  @!P0 NANOSLEEP.SYNCS 0x989680 ;  /* 0x009896800000895d */ /* 0x002fea0003900000 */
[----:B------:R-:W1:Y:S02]  /*7f20*/  @!P0 SYNCS.PHASECHK.TRANS64 P0, [R7+URZ], R4 ;  /* 0x00000004070085a7 */ /* 0x000e64000800007f */
[----:B-1----:R-:W-:Y:S05]  /*7f30*/  @!P0 BRA `(.L_x_187) ;  /* 0xfffffffc00f08947 */ /* 0x002fea000383ffff */
[----:B------:R-:W-:Y:S05]  /*7f40*/  BRA `(.L_x_205) ;  /* 0xfffffff800887947 */ /* 0x000fea000383ffff */
.L_x_188:
[----:B-1----:R1:W2:Y:S02]  /*7f50*/  SYNCS.PHASECHK.TRANS64.TRYWAIT P0, [R6+URZ], R3 ;  /* 0x00000003060075a7 */ /* 0x0022a4000800017f */
[----:B--2---:R-:W-:Y:S05]  /*7f60*/  @!P0 NANOSLEEP.SYNCS 0x989680 ;  /* 0x009896800000895d */ /* 0x004fea0003900000 */
[----:B------:R-:W2:Y:S02]  /*7f70*/  @!P0 SYNCS.PHASECHK.TRANS64 P0, [R6+URZ], R3 ;  /* 0x00000003060085a7 */ /* 0x000ea4000800007f */
[----:B--2---:R-:W-:Y:S05]  /*7f80*/  @!P0 BRA `(.L_x_188) ;  /* 0xfffffffc00f08947 */ /* 0x004fea000383ffff */
[----:B------:R-:W-:Y:S05]  /*7f90*/  BRA `(.L_x_206) ;  /* 0xfffffff800907947 */ /* 0x000fea000383ffff */
.L_x_207:
[----:B------:R-:W-:-:S00]  /*7fa0*/  BRA `(.L_x_207) ;  /* 0xfffffffc00fc7947 */ /* 0x000fc0000383ffff */
[----:B------:R-:W-:-:S00]  /*7fb0*/  NOP ;  /* 0x0000000000007918 */ /* 0x000fc00000000000 */
        /* <DEDUP_REMOVED lines=12> */
.L_x_208:


//--------------------- .nv.global.init           --------------------------
	.section	.nv.global.init,"aw",@progbits
.nv.global.init:
	.type		$str$22,@object
	.size		$str$22,($str$23 - $str$22)
$str$22:
        /*0000*/ 	.byte	0x6b, 0x5f, 0x74, 0x69, 0x6c, 0x65, 0x5f, 0x63, 0x6f, 0x75, 0x6e, 0x74, 0x20, 0x3e, 0x3d, 0x20
        /*0010*/ 	.byte	0x31, 0x00
	.type		$str$23,@object
	.size		$str$23,(__unnamed_1 - $str$23)
$str$23:
        /*0012*/ 	.byte	0x2f, 0x74, 0x6d, 0x70, 0x2f, 0x63, 0x75, 0x74, 0x6c, 0x61, 0x73, 0x73, 0x5f, 0x73, 0x77, 0x65
        /*0022*/ 	.byte	0x65, 0x70, 0x5f, 0x73, 0x72, 0x63, 0x2f, 0x69, 0x6e, 0x63, 0x6c, 0x75, 0x64, 0x65, 0x2f, 0x63
        /*0032*/ 	.byte	0x75, 0x74, 0x6c, 0x61, 0x73, 0x73, 0x2f, 0x67, 0x65, 0x6d, 0x6d, 0x2f, 0x63, 0x6f, 0x6c, 0x6c
        /*0042*/ 	.byte	0x65, 0x63, 0x74, 0x69, 0x76, 0x65, 0x2f, 0x73, 0x6d, 0x39, 0x30, 0x5f, 0x6d, 0x6d, 0x61, 0x5f
        /*0052*/ 	.byte	0x74, 0x6d, 0x61, 0x5f, 0x67, 0x6d, 0x6d, 0x61, 0x5f, 0x73, 0x73, 0x5f, 0x77, 0x61, 0x72, 0x70
        /*0062*/ 	.byte	0x73, 0x70, 0x65, 0x63, 0x69, 0x61, 0x6c, 0x69, 0x7a, 0x65, 0x64, 0x2e, 0x68, 0x70, 0x70, 0x00
	.type		__unnamed_1,@object
	.size		__unnamed_1,(.L_0 - __unnamed_1)
__unnamed_1:
        /*0072*/ 	.byte	0x76, 0x6f, 0x69, 0x64, 0x20, 0x63, 0x75, 0x74, 0x6c, 0x61, 0x73, 0x73, 0x3a, 0x3a, 0x67, 0x65
        /* <DEDUP_REMOVED lines=174> */
        /*0b62*/ 	.byte	0x75, 0x74, 0x65, 0x3a, 0x3a, 0x69, 0x64, 0x65, 0x6e, 0x74, 0x69, 0x74, 0x79, 0x5d, 0x00
.L_0:


//--------------------- .nv.shared._ZN7cutlass13device_kernelINS_4gemm6kernel13GemmUniversalIN4cute5tupleIJiiiiEEENS1_10collective13CollectiveMmaINS1_34MainloopSm90TmaGmmaWarpSpecializedILi9ENS5_IJNS4_1CILi1EEESB_SB_EEENS1_32KernelTmaWarpSpecializedPingpongEEENS5_IJNSA_ILi64EEENSA_ILi128EEENSA_ILi32EEEEEEfNS5_IJlSB_lEEEfSJ_NS4_8TiledMMAINS4_8MMA_AtomIJNS4_4SM904GMMA30MMA_64x128x8_F32TF32TF32_SS_TNILNSN_7ScaleInE1ELSP_1EEEEEENS4_6LayoutISC_NS5_IJNSA_ILi0EEEST_ST_EEEEENS5_IJNS4_10UnderscoreESW_SW_EEEEENS4_13SM90_TMA_LOADENS4_14ComposedLayoutINS4_7SwizzleILi3ELi4ELi3EEENS4_18smem_ptr_flag_bitsILi32EEENSS_INS5_IJNSA_ILi8EEESH_EEENS5_IJSH_SB_EEEEEEEvNS4_8identityESZ_S19_vS1A_EENS_8epilogue10collective6detail29Sm90TmaWarpSpecializedAdapterINS1D_15DefaultEpilogueINS_10tfloat32_tESJ_SJ_NS1C_6thread17LinearCombinationIS1H_Li1EffLNS1I_9ScaleType4KindE0ELNS_15FloatRoundStyleE2ES1H_EENS1_15EpilogueDefaultEEEEEvvEEEEvNT_6ParamsE --------------------------
	.section	.nv.shared._ZN7cutlass13device_kernelINS_4gemm6kernel13GemmUniversalIN4cute5tupleIJiiiiEEENS1_10collective13CollectiveMmaINS1_34MainloopSm90TmaGmmaWarpSpecializedILi9ENS5_IJNS4_1CILi1EEESB_SB_EEENS1_32KernelTmaWarpSpecializedPingpongEEENS5_IJNSA_ILi64EEENSA_ILi128EEENSA_ILi32EEEEEEfNS5_IJlSB_lEEEfSJ_NS4_8TiledMMAINS4_8MMA_AtomIJNS4_4SM904GMMA30MMA_64x128x8_F32TF32TF32_SS_TNILNSN_7ScaleInE1ELSP_1EEEEEENS4_6LayoutISC_NS5_IJNSA_ILi0EEEST_ST_EEEEENS5_IJNS4_10UnderscoreESW_SW_EEEEENS4_13SM90_TMA_LOADENS4_14ComposedLayoutINS4_7SwizzleILi3ELi4ELi3EEENS4_18smem_ptr_flag_bitsILi32EEENSS_INS5_IJNSA_ILi8EEESH_EEENS5_IJSH_SB_EEEEEEEvNS4_8identityESZ_S19_vS1A_EENS_8epilogue10collective6detail29Sm90TmaWarpSpecializedAdapterINS1D_15DefaultEpilogueINS_10tfloat32_tESJ_SJ_NS1C_6thread17LinearCombinationIS1H_Li1EffLNS1I_9ScaleType4KindE0ELNS_15FloatRoundStyleE2ES1H_EENS1_15EpilogueDefaultEEEEEvvEEEEvNT_6ParamsE,"aw",@nobits
	.sectionflags	@""
	.align	16
	.zero		1024


//--------------------- .nv.shared.reserved.0     --------------------------
	.section	.nv.shared.reserved.0,"aw",@nobits
	.weak		__nv_reservedSMEM_offset_0_alias
	.size		__nv_reservedSMEM_offset_0_alias, 0, 0
	.other		__nv_reservedSMEM_offset_0_alias,@"STO_CUDA_RESERVED_SHARED STV_DEFAULT"
__nv_reservedSMEM_offset_0_alias:
	.zero		0


//--------------------- .nv.global                --------------------------
	.section	.nv.global,"aw",@nobits
.nv.global:
	.type		_ZN39_INTERNAL_53303557_4_k_cu_a005698f_31314cute1_E,@object
	.size		_ZN39_INTERNAL_53303557_4_k_cu_a005698f_31314cute1_E,(_ZN39_INTERNAL_53303557_4_k_cu_a005698f_31314cuda3std3__45__cpo6cbeginE - _ZN39_INTERNAL_53303557_4_k_cu_a005698f_31314cute1_E)
_ZN39_INTERNAL_53303557_4_k_cu_a005698f_31314cute1_E:
	.zero		1
	.type		_ZN39_INTERNAL_53303557_4_k_cu_a005698f_31314cuda3std3__45__cpo6cbeginE,@object
	.size		_ZN39_INTERNAL_53303557_4_k_cu_a005698f_31314cuda3std3__45__cpo6cbeginE,(_ZN39_INTERNAL_53303557_4_k_cu_a005698f_31314cuda3std3__48in_placeE - _ZN39_INTERNAL_53303557_4_k_cu_a005698f_31314cuda3std3__45__cpo6cbeginE)
_ZN39_INTERNAL_53303557_4_k_cu_a005698f_31314cuda3std3__45__cpo6cbeginE:
	.zero		1
	.type		_ZN39_INTERNAL_53303557_4_k_cu_a005698f_31314cuda3std3__48in_placeE,@object
	.size		_ZN39_INTERNAL_53303557_4_k_cu_a005698f_31314cuda3std3__48in_placeE,(_ZN39_INTERNAL_53303557_4_k_cu_a005698f_31314cuda3std6ranges3__45__cpo9iter_moveE - _ZN39_INTERNAL_53303557_4_k_cu_a005698f_31314cuda3std3__48in_placeE)
_ZN39_INTERNAL_53303557_4_k_cu_a005698f_31314cuda3std3__48in_placeE:
	.zero		1
	.type		_ZN39_INTERNAL_53303557_4_k_cu_a005698f_31314cuda3std6ranges3__45__cpo9iter_moveE,@object
	.size		_ZN39_INTERNAL_53303557_4_k_cu_a005698f_31314cuda3std6ranges3__45__cpo9iter_moveE,(_ZN39_INTERNAL_53303557_4_k_cu_a005698f_31314cuda3std3__45__cpo5beginE - _ZN39_INTERNAL_53303557_4_k_cu_a005698f_31314cuda3std6ranges3__45__cpo9iter_moveE)
_ZN39_INTERNAL_53303557_4_k_cu_a005698f_31314cuda3std6ranges3__45__cpo9iter_moveE:
	.zero		1
	.type		_ZN39_INTERNAL_53303557_4_k_cu_a005698f_31314cuda3std3__45__cpo5beginE,@object
	.size		_ZN39_INTERNAL_53303557_4_k_cu_a005698f_31314cuda3std3__45__cpo5beginE,(_ZN39_INTERNAL_53303557_4_k_cu_a005698f_31314cuda3std3__441_GLOBAL__N__53303557_4_k_cu_a005698f_31316ignoreE - _ZN39_INTERNAL_53303557_4_k_cu_a005698f_31314cuda3std3__45__cpo5beginE)
_ZN39_INTERNAL_53303557_4_k_cu_a005698f_31314cuda3std3__45__cpo5beginE:
	.zero		1
	.type		_ZN39_INTERNAL_53303557_4_k_cu_a005698f_31314cuda3std3__441_GLOBAL__N__53303557_4_k_cu_a005698f_31316ignoreE,@object
	.size		_ZN39_INTERNAL_53303557_4_k_cu_a005698f_31314cuda3std3__441_GLOBAL__N__53303557_4_k_cu_a005698f_31316ignoreE,(_ZN39_INTERNAL_53303557_4_k_cu_a005698f_31314cute7productE - _ZN39_INTERNAL_53303557_4_k_cu_a005698f_31314cuda3std3__441_GLOBAL__N__53303557_4_k_cu_a005698f_31316ignoreE)
_ZN39_INTERNAL_53303557_4_k_cu_a005698f_31314cuda3std3__441_GLOBAL__N__53303557_4_k_cu_a005698f_31316ignoreE:
	.zero		1
	.type		_ZN39_INTERNAL_53303557_4_k_cu_a005698f_31314cute7productE,@object
	.size		_ZN39_INTERNAL_53303557_4_k_cu_a005698f_31314cute7productE,(_ZN39_INTERNAL_53303557_4_k_cu_a005698f_31314cuda3std3__45__cpo3endE - _ZN39_INTERNAL_53303557_4_k_cu_a005698f_31314cute7productE)
_ZN39_INTERNAL_53303557_4_k_cu_a005698f_31314cute7productE:
	.zero		1
	.type		_ZN39_INTERNAL_53303557_4_k_cu_a005698f_31314cuda3std3__45__cpo3endE,@object
	.size		_ZN39_INTERNAL_53303557_4_k_cu_a005698f_31314cuda3std3__45__cpo3endE,(_ZN39_INTERNAL_53303557_4_k_cu_a005698f_31314cuda3std3__419piecewise_constructE - _ZN39_INTERNAL_53303557_4_k_cu_a005698f_31314cuda3std3__45__cpo3endE)
_ZN39_INTERNAL_53303557_4_k_cu_a005698f_31314cuda3std3__45__cpo3endE:
	.zero		1
	.type		_ZN39_INTERNAL_53303557_4_k_cu_a005698f_31314cuda3std3__419piecewise_constructE,@object
	.size		_ZN39_INTERNAL_53303557_4_k_cu_a005698f_31314cuda3std3__419piecewise_constructE,(_ZN39_INTERNAL_53303557_4_k_cu_a005698f_31314cuda3std3__45__cpo4cendE - _ZN39_INTERNAL_53303557_4_k_cu_a005698f_31314cuda3std3__419piecewise_constructE)
_ZN39_INTERNAL_53303557_4_k_cu_a005698f_31314cuda3std3__419piecewise_constructE:
	.zero		1
	.type		_ZN39_INTERNAL_53303557_4_k_cu_a005698f_31314cuda3std3__45__cpo4cendE,@object
	.size		_ZN39_INTERNAL_53303557_4_k_cu_a005698f_31314cuda3std3__45__cpo4cendE,(_ZN39_INTERNAL_53303557_4_k_cu_a005698f_31314cuda3std6ranges3__45__cpo4swapE - _ZN39_INTERNAL_53303557_4_k_cu_a005698f_31314cuda3std3__45__cpo4cendE)
_ZN39_INTERNAL_53303557_4_k_cu_a005698f_31314cuda3std3__45__cpo4cendE:
	.zero		1
	.type		_ZN39_INTERNAL_53303557_4_k_cu_a005698f_31314cuda3std6ranges3__45__cpo4swapE,@object
	.size		_ZN39_INTERNAL_53303557_4_k_cu_a005698f_31314cuda3std6ranges3__45__cpo4swapE,(.L_8 - _ZN39_INTERNAL_53303557_4_k_cu_a005698f_31314cuda3std6ranges3__45__cpo4swapE)
_ZN39_INTERNAL_53303557_4_k_cu_a005698f_31314cuda3std6ranges3__45__cpo4swapE:
	.zero		1
.L_8:


//--------------------- .nv.constant0._ZN7cutlass13device_kernelINS_4gemm6kernel13GemmUniversalIN4cute5tupleIJiiiiEEENS1_10collective13CollectiveMmaINS1_34MainloopSm90TmaGmmaWarpSpecializedILi9ENS5_IJNS4_1CILi1EEESB_SB_EEENS1_32KernelTmaWarpSpecializedPingpongEEENS5_IJNSA_ILi64EEENSA_ILi128EEENSA_ILi32EEEEEEfNS5_IJlSB_lEEEfSJ_NS4_8TiledMMAINS4_8MMA_AtomIJNS4_4SM904GMMA30MMA_64x128x8_F32TF32TF32_SS_TNILNSN_7ScaleInE1ELSP_1EEEEEENS4_6LayoutISC_NS5_IJNSA_ILi0EEEST_ST_EEEEENS5_IJNS4_10UnderscoreESW_SW_EEEEENS4_13SM90_TMA_LOADENS4_14ComposedLayoutINS4_7SwizzleILi3ELi4ELi3EEENS4_18smem_ptr_flag_bitsILi32EEENSS_INS5_IJNSA_ILi8EEESH_EEENS5_IJSH_SB_EEEEEEEvNS4_8identityESZ_S19_vS1A_EENS_8epilogue10collective6detail29Sm90TmaWarpSpecializedAdapterINS1D_15DefaultEpilogueINS_10tfloat32_tESJ_SJ_NS1C_6thread17LinearCombinationIS1H_Li1EffLNS1I_9ScaleType4KindE0ELNS_15FloatRoundStyleE2ES1H_EENS1_15EpilogueDefaultEEEEEvvEEEEvNT_6ParamsE --------------------------
	.section	.nv.constant0._ZN7cutlass13device_kernelINS_4gemm6kernel13GemmUniversalIN4cute5tupleIJiiiiEEENS1_10collective13CollectiveMmaINS1_34MainloopSm90TmaGmmaWarpSpecializedILi9ENS5_IJNS4_1CILi1EEESB_SB_EEENS1_32KernelTmaWarpSpecializedPingpongEEENS5_IJNSA_ILi64EEENSA_ILi128EEENSA_ILi32EEEEEEfNS5_IJlSB_lEEEfSJ_NS4_8TiledMMAINS4_8MMA_AtomIJNS4_4SM904GMMA30MMA_64x128x8_F32TF32TF32_SS_TNILNSN_7ScaleInE1ELSP_1EEEEEENS4_6LayoutISC_NS5_IJNSA_ILi0EEEST_ST_EEEEENS5_IJNS4_10UnderscoreESW_SW_EEEEENS4_13SM90_TMA_LOADENS4_14ComposedLayoutINS4_7SwizzleILi3ELi4ELi3EEENS4_18smem_ptr_flag_bitsILi32EEENSS_INS5_IJNSA_ILi8EEESH_EEENS5_IJSH_SB_EEEEEEEvNS4_8identityESZ_S19_vS1A_EENS_8epilogue10collective6detail29Sm90TmaWarpSpecializedAdapterINS1D_15DefaultEpilogueINS_10tfloat32_tESJ_SJ_NS1C_6thread17LinearCombinationIS1H_Li1EffLNS1I_9ScaleType4KindE0ELNS_15FloatRoundStyleE2ES1H_EENS1_15EpilogueDefaultEEEEEvvEEEEvNT_6ParamsE,"a",@progbits
	.sectionflags	@""
	.align	4
.nv.constant0._ZN7cutlass13device_kernelINS_4gemm6kernel13GemmUniversalIN4cute5tupleIJiiiiEEENS1_10collective13CollectiveMmaINS1_34MainloopSm90TmaGmmaWarpSpecializedILi9ENS5_IJNS4_1CILi1EEESB_SB_EEENS1_32KernelTmaWarpSpecializedPingpongEEENS5_IJNSA_ILi64EEENSA_ILi128EEENSA_ILi32EEEEEEfNS5_IJlSB_lEEEfSJ_NS4_8TiledMMAINS4_8MMA_AtomIJNS4_4SM904GMMA30MMA_64x128x8_F32TF32TF32_SS_TNILNSN_7ScaleInE1ELSP_1EEEEEENS4_6LayoutISC_NS5_IJNSA_ILi0EEEST_ST_EEEEENS5_IJNS4_10UnderscoreESW_SW_EEEEENS4_13SM90_TMA_LOADENS4_14ComposedLayoutINS4_7SwizzleILi3ELi4ELi3EEENS4_18smem_ptr_flag_bitsILi32EEENSS_INS5_IJNSA_ILi8EEESH_EEENS5_IJSH_SB_EEEEEEEvNS4_8identityESZ_S19_vS1A_EENS_8epilogue10collective6detail29Sm90TmaWarpSpecializedAdapterINS1D_15DefaultEpilogueINS_10tfloat32_tESJ_SJ_NS1C_6thread17LinearCombinationIS1H_Li1EffLNS1I_9ScaleType4KindE0ELNS_15FloatRoundStyleE2ES1H_EENS1_15EpilogueDefaultEEEEEvvEEEEvNT_6ParamsE:
	.zero		1664


//--------------------- SYMBOLS --------------------------

	.type		.nv.reservedSmem.offset0,@object
	.size		.nv.reservedSmem.offset0,0x4
	.type		__assertfail,@function
